//
// Generated by NVIDIA NVVM Compiler
//
// Compiler Build ID: CL-36424714
// Cuda compilation tools, release 13.0, V13.0.88
// Based on NVVM 20.0.0
//

.version 9.0
.target sm_100
.address_size 64

	// .globl	fill_data_float16
.extern .func __assertfail
(
	.param .b64 __assertfail_param_0,
	.param .b64 __assertfail_param_1,
	.param .b32 __assertfail_param_2,
	.param .b64 __assertfail_param_3,
	.param .b64 __assertfail_param_4
)
;
.global .align 1 .b8 __unnamed_1[84] = {118, 111, 105, 100, 32, 116, 101, 115, 116, 95, 100, 97, 116, 97, 95, 97, 108, 108, 95, 103, 97, 116, 104, 101, 114, 95, 102, 108, 111, 97, 116, 49, 54, 40, 95, 95, 104, 97, 108, 102, 32, 42, 44, 32, 95, 95, 104, 97, 108, 102, 32, 42, 44, 32, 117, 110, 115, 105, 103, 110, 101, 100, 32, 108, 111, 110, 103, 44, 32, 105, 110, 116, 44, 32, 105, 110, 116, 44, 32, 105, 110, 116, 41};
.global .align 1 .b8 __unnamed_2[82] = {118, 111, 105, 100, 32, 116, 101, 115, 116, 95, 100, 97, 116, 97, 95, 97, 108, 108, 95, 103, 97, 116, 104, 101, 114, 95, 102, 108, 111, 97, 116, 51, 50, 40, 102, 108, 111, 97, 116, 32, 42, 44, 32, 102, 108, 111, 97, 116, 32, 42, 44, 32, 117, 110, 115, 105, 103, 110, 101, 100, 32, 108, 111, 110, 103, 44, 32, 105, 110, 116, 44, 32, 105, 110, 116, 44, 32, 105, 110, 116, 41};
.global .align 1 .b8 __unnamed_3[76] = {118, 111, 105, 100, 32, 116, 101, 115, 116, 95, 100, 97, 116, 97, 95, 97, 108, 108, 95, 103, 97, 116, 104, 101, 114, 95, 105, 110, 116, 51, 50, 40, 105, 110, 116, 32, 42, 44, 32, 105, 110, 116, 32, 42, 44, 32, 117, 110, 115, 105, 103, 110, 101, 100, 32, 108, 111, 110, 103, 44, 32, 105, 110, 116, 44, 32, 105, 110, 116, 44, 32, 105, 110, 116, 41};
.global .align 1 .b8 __unnamed_4[84] = {118, 111, 105, 100, 32, 116, 101, 115, 116, 95, 100, 97, 116, 97, 95, 97, 108, 108, 95, 114, 101, 100, 117, 99, 101, 95, 102, 108, 111, 97, 116, 49, 54, 40, 95, 95, 104, 97, 108, 102, 32, 42, 44, 32, 95, 95, 104, 97, 108, 102, 32, 42, 44, 32, 117, 110, 115, 105, 103, 110, 101, 100, 32, 108, 111, 110, 103, 44, 32, 105, 110, 116, 44, 32, 105, 110, 116, 44, 32, 105, 110, 116, 41};
.global .align 1 .b8 __unnamed_5[82] = {118, 111, 105, 100, 32, 116, 101, 115, 116, 95, 100, 97, 116, 97, 95, 97, 108, 108, 95, 114, 101, 100, 117, 99, 101, 95, 102, 108, 111, 97, 116, 51, 50, 40, 102, 108, 111, 97, 116, 32, 42, 44, 32, 102, 108, 111, 97, 116, 32, 42, 44, 32, 117, 110, 115, 105, 103, 110, 101, 100, 32, 108, 111, 110, 103, 44, 32, 105, 110, 116, 44, 32, 105, 110, 116, 44, 32, 105, 110, 116, 41};
.global .align 1 .b8 __unnamed_6[76] = {118, 111, 105, 100, 32, 116, 101, 115, 116, 95, 100, 97, 116, 97, 95, 97, 108, 108, 95, 114, 101, 100, 117, 99, 101, 95, 105, 110, 116, 51, 50, 40, 105, 110, 116, 32, 42, 44, 32, 105, 110, 116, 32, 42, 44, 32, 117, 110, 115, 105, 103, 110, 101, 100, 32, 108, 111, 110, 103, 44, 32, 105, 110, 116, 44, 32, 105, 110, 116, 44, 32, 105, 110, 116, 41};
.global .align 1 .b8 __unnamed_7[88] = {118, 111, 105, 100, 32, 116, 101, 115, 116, 95, 100, 97, 116, 97, 95, 114, 101, 100, 117, 99, 101, 95, 115, 99, 97, 116, 116, 101, 114, 95, 102, 108, 111, 97, 116, 49, 54, 40, 95, 95, 104, 97, 108, 102, 32, 42, 44, 32, 95, 95, 104, 97, 108, 102, 32, 42, 44, 32, 117, 110, 115, 105, 103, 110, 101, 100, 32, 108, 111, 110, 103, 44, 32, 105, 110, 116, 44, 32, 105, 110, 116, 44, 32, 105, 110, 116, 41};
.global .align 1 .b8 __unnamed_8[86] = {118, 111, 105, 100, 32, 116, 101, 115, 116, 95, 100, 97, 116, 97, 95, 114, 101, 100, 117, 99, 101, 95, 115, 99, 97, 116, 116, 101, 114, 95, 102, 108, 111, 97, 116, 51, 50, 40, 102, 108, 111, 97, 116, 32, 42, 44, 32, 102, 108, 111, 97, 116, 32, 42, 44, 32, 117, 110, 115, 105, 103, 110, 101, 100, 32, 108, 111, 110, 103, 44, 32, 105, 110, 116, 44, 32, 105, 110, 116, 44, 32, 105, 110, 116, 41};
.global .align 1 .b8 __unnamed_9[80] = {118, 111, 105, 100, 32, 116, 101, 115, 116, 95, 100, 97, 116, 97, 95, 114, 101, 100, 117, 99, 101, 95, 115, 99, 97, 116, 116, 101, 114, 95, 105, 110, 116, 51, 50, 40, 105, 110, 116, 32, 42, 44, 32, 105, 110, 116, 32, 42, 44, 32, 117, 110, 115, 105, 103, 110, 101, 100, 32, 108, 111, 110, 103, 44, 32, 105, 110, 116, 44, 32, 105, 110, 116, 44, 32, 105, 110, 116, 41};
.global .align 1 .b8 $str[57] = {114, 101, 115, 117, 108, 116, 95, 98, 117, 102, 91, 114, 97, 110, 107, 95, 111, 102, 102, 115, 101, 116, 32, 43, 32, 105, 93, 32, 61, 61, 32, 116, 101, 115, 116, 95, 98, 117, 102, 91, 114, 97, 110, 107, 95, 111, 102, 102, 115, 101, 116, 32, 43, 32, 105, 93};
.global .align 1 .b8 $str$1[27] = {47, 116, 109, 112, 47, 115, 97, 115, 115, 95, 99, 117, 95, 101, 115, 104, 95, 112, 97, 106, 101, 47, 107, 46, 99, 117};
.global .align 1 .b8 $str$2[66] = {97, 98, 115, 40, 102, 108, 111, 97, 116, 40, 114, 101, 115, 117, 108, 116, 95, 98, 117, 102, 91, 105, 93, 41, 32, 45, 32, 102, 108, 111, 97, 116, 40, 116, 101, 115, 116, 95, 98, 117, 102, 91, 105, 93, 41, 41, 32, 60, 32, 49, 101, 45, 51, 32, 42, 32, 110, 117, 109, 95, 114, 97, 110, 107, 115};

.visible .entry fill_data_float16(
	.param .u64 .ptr .align 1 fill_data_float16_param_0,
	.param .u64 fill_data_float16_param_1,
	.param .u32 fill_data_float16_param_2,
	.param .u32 fill_data_float16_param_3
)
.maxntid 1024
.minnctapersm 1
{
	.reg .pred 	%p<5>;
	.reg .b16 	%rs<21>;
	.reg .b32 	%r<16>;
	.reg .b32 	%f<13>;
	.reg .b64 	%rd<11>;

	ld.param.u64 	%rd6, [fill_data_float16_param_0];
	ld.param.u64 	%rd7, [fill_data_float16_param_1];
	ld.param.u32 	%r5, [fill_data_float16_param_2];
	ld.param.u32 	%r6, [fill_data_float16_param_3];
	mov.u32 	%r7, %ctaid.x;
	mov.u32 	%r1, %ntid.x;
	mov.u32 	%r8, %tid.x;
	mad.lo.s32 	%r9, %r7, %r1, %r8;
	add.s32 	%r10, %r5, %r9;
	add.s32 	%r15, %r10, %r6;
	cvt.u64.u32 	%rd10, %r9;
	setp.le.u64 	%p1, %rd7, %rd10;
	@%p1 bra 	$L__BB0_6;
	// begin inline asm
	cvt.rn.f16.u32 %rs5, %r1;
	// end inline asm
	// begin inline asm
	{  cvt.f32.f16 %f5, %rs5;}

	// end inline asm
	// begin inline asm
	{rcp.approx.ftz.f32 %f6, %f5;
}
	// end inline asm
	neg.f32 	%f2, %f5;
	mov.u32 	%r12, %nctaid.x;
	mul.lo.s32 	%r13, %r1, %r12;
	cvt.u64.u32 	%rd2, %r13;
	cvta.to.global.u64 	%rd3, %rd6;
$L__BB0_2:
	mad.lo.s32 	%r15, %r15, 1664525, 1013904223;
	rem.u32 	%r14, %r15, %r1;
	// begin inline asm
	cvt.rn.f16.u32 %rs7, %r14;
	// end inline asm
	// begin inline asm
	{  cvt.f32.f16 %f8, %rs7;}

	// end inline asm
	mul.f32 	%f9, %f8, %f6;
	// begin inline asm
	{  cvt.rn.f16.f32 %rs20, %f9;}

	// end inline asm
	// begin inline asm
	{abs.f16 %rs10,%rs20;
}
	// end inline asm
	mov.b16 	%rs14, 143;
	// begin inline asm
	{ .reg .pred __$temp3;
  setp.lt.f16  __$temp3, %rs10, %rs14;
  selp.u16 %rs12, 1, 0, __$temp3;}
	// end inline asm
	setp.eq.s16 	%p2, %rs12, 0;
	@%p2 bra 	$L__BB0_5;
	mov.f32 	%f10, 0f00000000;
	// begin inline asm
	{  cvt.rn.f16.f32 %rs15, %f10;}

	// end inline asm
	// begin inline asm
	{ .reg .pred __$temp3;
  setp.lt.f16  __$temp3, %rs15, %rs10;
  selp.u16 %rs16, 1, 0, __$temp3;}
	// end inline asm
	setp.eq.s16 	%p3, %rs16, 0;
	@%p3 bra 	$L__BB0_5;
	fma.rn.f32 	%f12, %f2, %f9, %f8;
	fma.rn.f32 	%f11, %f6, %f12, %f9;
	// begin inline asm
	{  cvt.rn.f16.f32 %rs20, %f11;}

	// end inline asm
$L__BB0_5:
	shl.b64 	%rd8, %rd10, 1;
	add.s64 	%rd9, %rd3, %rd8;
	st.global.u16 	[%rd9], %rs20;
	add.s64 	%rd10, %rd10, %rd2;
	setp.lt.u64 	%p4, %rd10, %rd7;
	@%p4 bra 	$L__BB0_2;
$L__BB0_6:
	ret;

}
	// .globl	fill_data_float32
.visible .entry fill_data_float32(
	.param .u64 .ptr .align 1 fill_data_float32_param_0,
	.param .u64 fill_data_float32_param_1,
	.param .u32 fill_data_float32_param_2,
	.param .u32 fill_data_float32_param_3
)
.maxntid 1024
.minnctapersm 1
{
	.reg .pred 	%p<3>;
	.reg .b32 	%r<15>;
	.reg .b32 	%f<4>;
	.reg .b64 	%rd<11>;

	ld.param.u64 	%rd6, [fill_data_float32_param_0];
	ld.param.u64 	%rd7, [fill_data_float32_param_1];
	ld.param.u32 	%r5, [fill_data_float32_param_2];
	ld.param.u32 	%r6, [fill_data_float32_param_3];
	mov.u32 	%r7, %ctaid.x;
	mov.u32 	%r1, %ntid.x;
	mov.u32 	%r8, %tid.x;
	mad.lo.s32 	%r9, %r7, %r1, %r8;
	add.s32 	%r10, %r5, %r9;
	add.s32 	%r14, %r10, %r6;
	cvt.u64.u32 	%rd10, %r9;
	setp.le.u64 	%p1, %rd7, %rd10;
	@%p1 bra 	$L__BB1_3;
	cvt.rn.f32.u32 	%f1, %r1;
	mov.u32 	%r11, %nctaid.x;
	mul.lo.s32 	%r12, %r1, %r11;
	cvt.u64.u32 	%rd2, %r12;
	cvta.to.global.u64 	%rd3, %rd6;
$L__BB1_2:
	mad.lo.s32 	%r14, %r14, 1664525, 1013904223;
	rem.u32 	%r13, %r14, %r1;
	cvt.rn.f32.u32 	%f2, %r13;
	div.rn.f32 	%f3, %f2, %f1;
	shl.b64 	%rd8, %rd10, 2;
	add.s64 	%rd9, %rd3, %rd8;
	st.global.f32 	[%rd9], %f3;
	add.s64 	%rd10, %rd10, %rd2;
	setp.lt.u64 	%p2, %rd10, %rd7;
	@%p2 bra 	$L__BB1_2;
$L__BB1_3:
	ret;

}
	// .globl	fill_data_int32
.visible .entry fill_data_int32(
	.param .u64 .ptr .align 1 fill_data_int32_param_0,
	.param .u64 fill_data_int32_param_1,
	.param .u32 fill_data_int32_param_2,
	.param .u32 fill_data_int32_param_3
)
.maxntid 1024
.minnctapersm 1
{
	.reg .pred 	%p<3>;
	.reg .b32 	%r<8>;
	.reg .b64 	%rd<11>;

	ld.param.u64 	%rd6, [fill_data_int32_param_0];
	ld.param.u64 	%rd7, [fill_data_int32_param_1];
	mov.u32 	%r2, %ctaid.x;
	mov.u32 	%r1, %ntid.x;
	mov.u32 	%r3, %tid.x;
	mad.lo.s32 	%r4, %r2, %r1, %r3;
	cvt.u64.u32 	%rd10, %r4;
	setp.le.u64 	%p1, %rd7, %rd10;
	@%p1 bra 	$L__BB2_3;
	mov.u32 	%r5, %nctaid.x;
	mul.lo.s32 	%r6, %r1, %r5;
	cvt.u64.u32 	%rd2, %r6;
	cvta.to.global.u64 	%rd3, %rd6;
$L__BB2_2:
	shl.b64 	%rd8, %rd10, 2;
	add.s64 	%rd9, %rd3, %rd8;
	mov.b32 	%r7, 0;
	st.global.u32 	[%rd9], %r7;
	add.s64 	%rd10, %rd10, %rd2;
	setp.lt.u64 	%p2, %rd10, %rd7;
	@%p2 bra 	$L__BB2_2;
$L__BB2_3:
	ret;

}
	// .globl	test_data_all_gather_float16
.visible .entry test_data_all_gather_float16(
	.param .u64 .ptr .align 1 test_data_all_gather_float16_param_0,
	.param .u64 .ptr .align 1 test_data_all_gather_float16_param_1,
	.param .u64 test_data_all_gather_float16_param_2,
	.param .u32 test_data_all_gather_float16_param_3,
	.param .u32 test_data_all_gather_float16_param_4,
	.param .u32 test_data_all_gather_float16_param_5
)
.maxntid 1024
.minnctapersm 1
{
	.reg .pred 	%p<8>;
	.reg .b16 	%rs<24>;
	.reg .b32 	%r<20>;
	.reg .b32 	%f<13>;
	.reg .b64 	%rd<23>;

	ld.param.u64 	%rd8, [test_data_all_gather_float16_param_0];
	ld.param.u64 	%rd9, [test_data_all_gather_float16_param_1];
	ld.param.u64 	%rd10, [test_data_all_gather_float16_param_2];
	ld.param.u32 	%r8, [test_data_all_gather_float16_param_3];
	ld.param.u32 	%r9, [test_data_all_gather_float16_param_5];
	setp.lt.s32 	%p1, %r8, 1;
	@%p1 bra 	$L__BB3_11;
	mov.u32 	%r11, %ctaid.x;
	mov.u32 	%r1, %ntid.x;
	mov.u32 	%r12, %tid.x;
	mad.lo.s32 	%r13, %r11, %r1, %r12;
	add.s32 	%r2, %r9, %r13;
	cvt.u64.u32 	%rd1, %r13;
	mov.u32 	%r14, %nctaid.x;
	mul.lo.s32 	%r15, %r1, %r14;
	cvt.u64.u32 	%rd2, %r15;
	cvta.to.global.u64 	%rd3, %rd9;
	cvta.to.global.u64 	%rd4, %rd8;
	mov.b32 	%r18, 0;
$L__BB3_2:
	setp.le.u64 	%p2, %rd10, %rd1;
	@%p2 bra 	$L__BB3_10;
	// begin inline asm
	cvt.rn.f16.u32 %rs5, %r1;
	// end inline asm
	// begin inline asm
	{  cvt.f32.f16 %f5, %rs5;}

	// end inline asm
	// begin inline asm
	{rcp.approx.ftz.f32 %f6, %f5;
}
	// end inline asm
	neg.f32 	%f2, %f5;
	add.s32 	%r19, %r2, %r18;
	cvt.u64.u32 	%rd11, %r18;
	mul.lo.s64 	%rd5, %rd10, %rd11;
	mov.u64 	%rd22, %rd1;
$L__BB3_4:
	mad.lo.s32 	%r19, %r19, 1664525, 1013904223;
	rem.u32 	%r17, %r19, %r1;
	// begin inline asm
	cvt.rn.f16.u32 %rs7, %r17;
	// end inline asm
	// begin inline asm
	{  cvt.f32.f16 %f8, %rs7;}

	// end inline asm
	mul.f32 	%f9, %f8, %f6;
	// begin inline asm
	{  cvt.rn.f16.f32 %rs23, %f9;}

	// end inline asm
	// begin inline asm
	{abs.f16 %rs10,%rs23;
}
	// end inline asm
	mov.b16 	%rs14, 143;
	// begin inline asm
	{ .reg .pred __$temp3;
  setp.lt.f16  __$temp3, %rs10, %rs14;
  selp.u16 %rs12, 1, 0, __$temp3;}
	// end inline asm
	setp.eq.s16 	%p3, %rs12, 0;
	@%p3 bra 	$L__BB3_7;
	mov.f32 	%f10, 0f00000000;
	// begin inline asm
	{  cvt.rn.f16.f32 %rs15, %f10;}

	// end inline asm
	// begin inline asm
	{ .reg .pred __$temp3;
  setp.lt.f16  __$temp3, %rs15, %rs10;
  selp.u16 %rs16, 1, 0, __$temp3;}
	// end inline asm
	setp.eq.s16 	%p4, %rs16, 0;
	@%p4 bra 	$L__BB3_7;
	fma.rn.f32 	%f12, %f2, %f9, %f8;
	fma.rn.f32 	%f11, %f6, %f12, %f9;
	// begin inline asm
	{  cvt.rn.f16.f32 %rs23, %f11;}

	// end inline asm
$L__BB3_7:
	add.s64 	%rd12, %rd22, %rd5;
	shl.b64 	%rd13, %rd12, 1;
	add.s64 	%rd14, %rd3, %rd13;
	st.global.u16 	[%rd14], %rs23;
	add.s64 	%rd15, %rd4, %rd13;
	ld.global.u16 	%rs21, [%rd15];
	// begin inline asm
	{ .reg .pred __$temp3;
  setp.eq.f16  __$temp3, %rs21, %rs23;
  selp.u16 %rs20, 1, 0, __$temp3;}
	// end inline asm
	setp.ne.s16 	%p5, %rs20, 0;
	@%p5 bra 	$L__BB3_9;
	mov.u64 	%rd16, $str;
	cvta.global.u64 	%rd17, %rd16;
	mov.u64 	%rd18, $str$1;
	cvta.global.u64 	%rd19, %rd18;
	mov.u64 	%rd20, __unnamed_1;
	cvta.global.u64 	%rd21, %rd20;
	{ // callseq 0, 0
	.param .b64 param0;
	st.param.b64 	[param0], %rd17;
	.param .b64 param1;
	st.param.b64 	[param1], %rd19;
	.param .b32 param2;
	st.param.b32 	[param2], 51;
	.param .b64 param3;
	st.param.b64 	[param3], %rd21;
	.param .b64 param4;
	st.param.b64 	[param4], 1;
	call.uni 
	__assertfail, 
	(
	param0, 
	param1, 
	param2, 
	param3, 
	param4
	);
	} // callseq 0
$L__BB3_9:
	add.s64 	%rd22, %rd22, %rd2;
	setp.lt.u64 	%p6, %rd22, %rd10;
	@%p6 bra 	$L__BB3_4;
$L__BB3_10:
	add.s32 	%r18, %r18, 1;
	setp.ne.s32 	%p7, %r18, %r8;
	@%p7 bra 	$L__BB3_2;
$L__BB3_11:
	ret;

}
	// .globl	test_data_all_gather_float32
.visible .entry test_data_all_gather_float32(
	.param .u64 .ptr .align 1 test_data_all_gather_float32_param_0,
	.param .u64 .ptr .align 1 test_data_all_gather_float32_param_1,
	.param .u64 test_data_all_gather_float32_param_2,
	.param .u32 test_data_all_gather_float32_param_3,
	.param .u32 test_data_all_gather_float32_param_4,
	.param .u32 test_data_all_gather_float32_param_5
)
.maxntid 1024
.minnctapersm 1
{
	.reg .pred 	%p<6>;
	.reg .b32 	%r<19>;
	.reg .b32 	%f<5>;
	.reg .b64 	%rd<23>;

	ld.param.u64 	%rd8, [test_data_all_gather_float32_param_0];
	ld.param.u64 	%rd9, [test_data_all_gather_float32_param_1];
	ld.param.u64 	%rd10, [test_data_all_gather_float32_param_2];
	ld.param.u32 	%r8, [test_data_all_gather_float32_param_3];
	ld.param.u32 	%r9, [test_data_all_gather_float32_param_5];
	setp.lt.s32 	%p1, %r8, 1;
	@%p1 bra 	$L__BB4_8;
	mov.u32 	%r11, %ctaid.x;
	mov.u32 	%r1, %ntid.x;
	mov.u32 	%r12, %tid.x;
	mad.lo.s32 	%r13, %r11, %r1, %r12;
	add.s32 	%r2, %r9, %r13;
	cvt.u64.u32 	%rd1, %r13;
	cvt.rn.f32.u32 	%f1, %r1;
	mov.u32 	%r14, %nctaid.x;
	mul.lo.s32 	%r15, %r1, %r14;
	cvt.u64.u32 	%rd2, %r15;
	cvta.to.global.u64 	%rd3, %rd9;
	cvta.to.global.u64 	%rd4, %rd8;
	mov.b32 	%r17, 0;
$L__BB4_2:
	setp.le.u64 	%p2, %rd10, %rd1;
	@%p2 bra 	$L__BB4_7;
	add.s32 	%r18, %r2, %r17;
	cvt.u64.u32 	%rd11, %r17;
	mul.lo.s64 	%rd5, %rd10, %rd11;
	mov.u64 	%rd22, %rd1;
$L__BB4_4:
	mad.lo.s32 	%r18, %r18, 1664525, 1013904223;
	rem.u32 	%r16, %r18, %r1;
	cvt.rn.f32.u32 	%f2, %r16;
	div.rn.f32 	%f3, %f2, %f1;
	add.s64 	%rd12, %rd22, %rd5;
	shl.b64 	%rd13, %rd12, 2;
	add.s64 	%rd14, %rd3, %rd13;
	st.global.f32 	[%rd14], %f3;
	add.s64 	%rd15, %rd4, %rd13;
	ld.global.f32 	%f4, [%rd15];
	setp.eq.f32 	%p3, %f4, %f3;
	@%p3 bra 	$L__BB4_6;
	mov.u64 	%rd16, $str;
	cvta.global.u64 	%rd17, %rd16;
	mov.u64 	%rd18, $str$1;
	cvta.global.u64 	%rd19, %rd18;
	mov.u64 	%rd20, __unnamed_2;
	cvta.global.u64 	%rd21, %rd20;
	{ // callseq 1, 0
	.param .b64 param0;
	st.param.b64 	[param0], %rd17;
	.param .b64 param1;
	st.param.b64 	[param1], %rd19;
	.param .b32 param2;
	st.param.b32 	[param2], 52;
	.param .b64 param3;
	st.param.b64 	[param3], %rd21;
	.param .b64 param4;
	st.param.b64 	[param4], 1;
	call.uni 
	__assertfail, 
	(
	param0, 
	param1, 
	param2, 
	param3, 
	param4
	);
	} // callseq 1
$L__BB4_6:
	add.s64 	%rd22, %rd22, %rd2;
	setp.lt.u64 	%p4, %rd22, %rd10;
	@%p4 bra 	$L__BB4_4;
$L__BB4_7:
	add.s32 	%r17, %r17, 1;
	setp.ne.s32 	%p5, %r17, %r8;
	@%p5 bra 	$L__BB4_2;
$L__BB4_8:
	ret;

}
	// .globl	test_data_all_gather_int32
.visible .entry test_data_all_gather_int32(
	.param .u64 .ptr .align 1 test_data_all_gather_int32_param_0,
	.param .u64 .ptr .align 1 test_data_all_gather_int32_param_1,
	.param .u64 test_data_all_gather_int32_param_2,
	.param .u32 test_data_all_gather_int32_param_3,
	.param .u32 test_data_all_gather_int32_param_4,
	.param .u32 test_data_all_gather_int32_param_5
)
.maxntid 1024
.minnctapersm 1
{
	.reg .pred 	%p<6>;
	.reg .b32 	%r<14>;
	.reg .b64 	%rd<23>;

	ld.param.u64 	%rd8, [test_data_all_gather_int32_param_0];
	ld.param.u64 	%rd9, [test_data_all_gather_int32_param_1];
	ld.param.u64 	%rd10, [test_data_all_gather_int32_param_2];
	ld.param.u32 	%r3, [test_data_all_gather_int32_param_3];
	setp.lt.s32 	%p1, %r3, 1;
	@%p1 bra 	$L__BB5_8;
	mov.u32 	%r5, %ctaid.x;
	mov.u32 	%r6, %ntid.x;
	mov.u32 	%r7, %tid.x;
	mad.lo.s32 	%r8, %r5, %r6, %r7;
	cvt.u64.u32 	%rd1, %r8;
	mov.u32 	%r9, %nctaid.x;
	mul.lo.s32 	%r10, %r6, %r9;
	cvt.u64.u32 	%rd2, %r10;
	cvta.to.global.u64 	%rd3, %rd9;
	cvta.to.global.u64 	%rd4, %rd8;
	mov.b32 	%r13, 0;
$L__BB5_2:
	setp.le.u64 	%p2, %rd10, %rd1;
	@%p2 bra 	$L__BB5_7;
	cvt.u64.u32 	%rd11, %r13;
	mul.lo.s64 	%rd5, %rd10, %rd11;
	mov.u64 	%rd22, %rd1;
$L__BB5_4:
	add.s64 	%rd12, %rd22, %rd5;
	shl.b64 	%rd13, %rd12, 2;
	add.s64 	%rd14, %rd3, %rd13;
	mov.b32 	%r11, 0;
	st.global.u32 	[%rd14], %r11;
	add.s64 	%rd15, %rd4, %rd13;
	ld.global.u32 	%r12, [%rd15];
	setp.eq.s32 	%p3, %r12, 0;
	@%p3 bra 	$L__BB5_6;
	mov.u64 	%rd16, $str;
	cvta.global.u64 	%rd17, %rd16;
	mov.u64 	%rd18, $str$1;
	cvta.global.u64 	%rd19, %rd18;
	mov.u64 	%rd20, __unnamed_3;
	cvta.global.u64 	%rd21, %rd20;
	{ // callseq 2, 0
	.param .b64 param0;
	st.param.b64 	[param0], %rd17;
	.param .b64 param1;
	st.param.b64 	[param1], %rd19;
	.param .b32 param2;
	st.param.b32 	[param2], 53;
	.param .b64 param3;
	st.param.b64 	[param3], %rd21;
	.param .b64 param4;
	st.param.b64 	[param4], 1;
	call.uni 
	__assertfail, 
	(
	param0, 
	param1, 
	param2, 
	param3, 
	param4
	);
	} // callseq 2
$L__BB5_6:
	add.s64 	%rd22, %rd22, %rd2;
	setp.lt.u64 	%p4, %rd22, %rd10;
	@%p4 bra 	$L__BB5_4;
$L__BB5_7:
	add.s32 	%r13, %r13, 1;
	setp.ne.s32 	%p5, %r13, %r3;
	@%p5 bra 	$L__BB5_2;
$L__BB5_8:
	ret;

}
	// .globl	test_data_all_reduce_float16
.visible .entry test_data_all_reduce_float16(
	.param .u64 .ptr .align 1 test_data_all_reduce_float16_param_0,
	.param .u64 .ptr .align 1 test_data_all_reduce_float16_param_1,
	.param .u64 test_data_all_reduce_float16_param_2,
	.param .u32 test_data_all_reduce_float16_param_3,
	.param .u32 test_data_all_reduce_float16_param_4,
	.param .u32 test_data_all_reduce_float16_param_5
)
.maxntid 1024
.minnctapersm 1
{
	.reg .pred 	%p<14>;
	.reg .b16 	%rs<49>;
	.reg .b32 	%r<31>;
	.reg .b32 	%f<24>;
	.reg .b64 	%rd<32>;
	.reg .b64 	%fd<4>;

	ld.param.u64 	%rd13, [test_data_all_reduce_float16_param_0];
	ld.param.u64 	%rd15, [test_data_all_reduce_float16_param_1];
	ld.param.u64 	%rd14, [test_data_all_reduce_float16_param_2];
	ld.param.u32 	%r11, [test_data_all_reduce_float16_param_3];
	ld.param.u32 	%r12, [test_data_all_reduce_float16_param_5];
	cvta.to.global.u64 	%rd1, %rd15;
	setp.lt.s32 	%p1, %r11, 1;
	@%p1 bra 	$L__BB6_14;
	mov.u32 	%r14, %ctaid.x;
	mov.u32 	%r1, %ntid.x;
	mov.u32 	%r15, %tid.x;
	mad.lo.s32 	%r16, %r14, %r1, %r15;
	add.s32 	%r2, %r12, %r16;
	cvt.u64.u32 	%rd2, %r16;
	mov.u32 	%r17, %nctaid.x;
	mul.lo.s32 	%r18, %r1, %r17;
	cvt.u64.u32 	%rd3, %r18;
	mov.b32 	%r28, 0;
$L__BB6_2:
	setp.le.u64 	%p2, %rd14, %rd2;
	add.s32 	%r29, %r2, %r28;
	@%p2 bra 	$L__BB6_13;
	setp.eq.s32 	%p3, %r28, 0;
	// begin inline asm
	cvt.rn.f16.u32 %rs10, %r1;
	// end inline asm
	// begin inline asm
	{  cvt.f32.f16 %f7, %rs10;}

	// end inline asm
	// begin inline asm
	{rcp.approx.ftz.f32 %f8, %f7;
}
	// end inline asm
	neg.f32 	%f2, %f7;
	mov.u64 	%rd30, %rd2;
	@%p3 bra 	$L__BB6_4;
	bra.uni 	$L__BB6_9;
$L__BB6_4:
	mov.b32 	%r21, 0;
	// begin inline asm
	cvt.rn.f16.s32 %rs28, %r21;
	// end inline asm
	mov.u64 	%rd29, %rd2;
$L__BB6_5:
	mad.lo.s32 	%r29, %r29, 1664525, 1013904223;
	rem.u32 	%r22, %r29, %r1;
	// begin inline asm
	cvt.rn.f16.u32 %rs29, %r22;
	// end inline asm
	// begin inline asm
	{  cvt.f32.f16 %f15, %rs29;}

	// end inline asm
	mul.f32 	%f16, %f15, %f8;
	// begin inline asm
	{  cvt.rn.f16.f32 %rs47, %f16;}

	// end inline asm
	// begin inline asm
	{abs.f16 %rs32,%rs47;
}
	// end inline asm
	mov.b16 	%rs36, 143;
	// begin inline asm
	{ .reg .pred __$temp3;
  setp.lt.f16  __$temp3, %rs32, %rs36;
  selp.u16 %rs34, 1, 0, __$temp3;}
	// end inline asm
	setp.eq.s16 	%p7, %rs34, 0;
	@%p7 bra 	$L__BB6_8;
	mov.f32 	%f17, 0f00000000;
	// begin inline asm
	{  cvt.rn.f16.f32 %rs37, %f17;}

	// end inline asm
	// begin inline asm
	{ .reg .pred __$temp3;
  setp.lt.f16  __$temp3, %rs37, %rs32;
  selp.u16 %rs38, 1, 0, __$temp3;}
	// end inline asm
	setp.eq.s16 	%p8, %rs38, 0;
	@%p8 bra 	$L__BB6_8;
	fma.rn.f32 	%f19, %f2, %f16, %f15;
	fma.rn.f32 	%f18, %f8, %f19, %f16;
	// begin inline asm
	{  cvt.rn.f16.f32 %rs47, %f18;}

	// end inline asm
$L__BB6_8:
	// begin inline asm
	{add.f16 %rs42,%rs28,%rs47;
}
	// end inline asm
	shl.b64 	%rd18, %rd29, 1;
	add.s64 	%rd19, %rd1, %rd18;
	st.global.u16 	[%rd19], %rs42;
	add.s64 	%rd29, %rd29, %rd3;
	setp.lt.u64 	%p9, %rd29, %rd14;
	@%p9 bra 	$L__BB6_5;
	bra.uni 	$L__BB6_13;
$L__BB6_9:
	mad.lo.s32 	%r29, %r29, 1664525, 1013904223;
	rem.u32 	%r20, %r29, %r1;
	// begin inline asm
	cvt.rn.f16.u32 %rs12, %r20;
	// end inline asm
	// begin inline asm
	{  cvt.f32.f16 %f10, %rs12;}

	// end inline asm
	mul.f32 	%f11, %f10, %f8;
	// begin inline asm
	{  cvt.rn.f16.f32 %rs48, %f11;}

	// end inline asm
	// begin inline asm
	{abs.f16 %rs15,%rs48;
}
	// end inline asm
	mov.b16 	%rs19, 143;
	// begin inline asm
	{ .reg .pred __$temp3;
  setp.lt.f16  __$temp3, %rs15, %rs19;
  selp.u16 %rs17, 1, 0, __$temp3;}
	// end inline asm
	setp.eq.s16 	%p4, %rs17, 0;
	@%p4 bra 	$L__BB6_12;
	mov.f32 	%f12, 0f00000000;
	// begin inline asm
	{  cvt.rn.f16.f32 %rs20, %f12;}

	// end inline asm
	// begin inline asm
	{ .reg .pred __$temp3;
  setp.lt.f16  __$temp3, %rs20, %rs15;
  selp.u16 %rs21, 1, 0, __$temp3;}
	// end inline asm
	setp.eq.s16 	%p5, %rs21, 0;
	@%p5 bra 	$L__BB6_12;
	fma.rn.f32 	%f14, %f2, %f11, %f10;
	fma.rn.f32 	%f13, %f8, %f14, %f11;
	// begin inline asm
	{  cvt.rn.f16.f32 %rs48, %f13;}

	// end inline asm
$L__BB6_12:
	shl.b64 	%rd16, %rd30, 1;
	add.s64 	%rd17, %rd1, %rd16;
	ld.global.u16 	%rs26, [%rd17];
	// begin inline asm
	{add.f16 %rs25,%rs26,%rs48;
}
	// end inline asm
	st.global.u16 	[%rd17], %rs25;
	add.s64 	%rd30, %rd30, %rd3;
	setp.lt.u64 	%p6, %rd30, %rd14;
	@%p6 bra 	$L__BB6_9;
$L__BB6_13:
	add.s32 	%r28, %r28, 1;
	setp.ne.s32 	%p10, %r28, %r11;
	@%p10 bra 	$L__BB6_2;
$L__BB6_14:
	mov.u32 	%r23, %ctaid.x;
	mov.u32 	%r10, %ntid.x;
	mov.u32 	%r24, %tid.x;
	mad.lo.s32 	%r25, %r23, %r10, %r24;
	cvt.u64.u32 	%rd31, %r25;
	setp.le.u64 	%p11, %rd14, %rd31;
	@%p11 bra 	$L__BB6_19;
	cvt.rn.f64.s32 	%fd2, %r11;
	mul.f64 	%fd1, %fd2, 0d3F50624DD2F1A9FC;
	mov.u32 	%r26, %nctaid.x;
	mul.lo.s32 	%r27, %r10, %r26;
	cvt.u64.u32 	%rd9, %r27;
	cvta.to.global.u64 	%rd10, %rd13;
	mov.u64 	%rd23, $str$2;
$L__BB6_16:
	shl.b64 	%rd20, %rd31, 1;
	add.s64 	%rd21, %rd10, %rd20;
	ld.global.u16 	%rs45, [%rd21];
	// begin inline asm
	{  cvt.f32.f16 %f20, %rs45;}

	// end inline asm
	add.s64 	%rd22, %rd1, %rd20;
	ld.global.u16 	%rs46, [%rd22];
	// begin inline asm
	{  cvt.f32.f16 %f21, %rs46;}

	// end inline asm
	sub.f32 	%f22, %f20, %f21;
	abs.f32 	%f23, %f22;
	cvt.f64.f32 	%fd3, %f23;
	setp.gt.f64 	%p12, %fd1, %fd3;
	@%p12 bra 	$L__BB6_18;
	cvta.global.u64 	%rd24, %rd23;
	mov.u64 	%rd25, $str$1;
	cvta.global.u64 	%rd26, %rd25;
	mov.u64 	%rd27, __unnamed_4;
	cvta.global.u64 	%rd28, %rd27;
	{ // callseq 3, 0
	.param .b64 param0;
	st.param.b64 	[param0], %rd24;
	.param .b64 param1;
	st.param.b64 	[param1], %rd26;
	.param .b32 param2;
	st.param.b32 	[param2], 73;
	.param .b64 param3;
	st.param.b64 	[param3], %rd28;
	.param .b64 param4;
	st.param.b64 	[param4], 1;
	call.uni 
	__assertfail, 
	(
	param0, 
	param1, 
	param2, 
	param3, 
	param4
	);
	} // callseq 3
$L__BB6_18:
	add.s64 	%rd31, %rd31, %rd9;
	setp.lt.u64 	%p13, %rd31, %rd14;
	@%p13 bra 	$L__BB6_16;
$L__BB6_19:
	ret;

}
	// .globl	test_data_all_reduce_float32
.visible .entry test_data_all_reduce_float32(
	.param .u64 .ptr .align 1 test_data_all_reduce_float32_param_0,
	.param .u64 .ptr .align 1 test_data_all_reduce_float32_param_1,
	.param .u64 test_data_all_reduce_float32_param_2,
	.param .u32 test_data_all_reduce_float32_param_3,
	.param .u32 test_data_all_reduce_float32_param_4,
	.param .u32 test_data_all_reduce_float32_param_5
)
.maxntid 1024
.minnctapersm 1
{
	.reg .pred 	%p<10>;
	.reg .b32 	%r<29>;
	.reg .b32 	%f<13>;
	.reg .b64 	%rd<32>;
	.reg .b64 	%fd<4>;

	ld.param.u64 	%rd13, [test_data_all_reduce_float32_param_0];
	ld.param.u64 	%rd15, [test_data_all_reduce_float32_param_1];
	ld.param.u64 	%rd14, [test_data_all_reduce_float32_param_2];
	ld.param.u32 	%r11, [test_data_all_reduce_float32_param_3];
	ld.param.u32 	%r12, [test_data_all_reduce_float32_param_5];
	cvta.to.global.u64 	%rd1, %rd15;
	setp.lt.s32 	%p1, %r11, 1;
	@%p1 bra 	$L__BB7_8;
	mov.u32 	%r14, %ctaid.x;
	mov.u32 	%r1, %ntid.x;
	mov.u32 	%r15, %tid.x;
	mad.lo.s32 	%r16, %r14, %r1, %r15;
	add.s32 	%r2, %r12, %r16;
	cvt.u64.u32 	%rd2, %r16;
	cvt.rn.f32.u32 	%f1, %r1;
	mov.u32 	%r17, %nctaid.x;
	mul.lo.s32 	%r18, %r1, %r17;
	cvt.u64.u32 	%rd3, %r18;
	mov.b32 	%r26, 0;
$L__BB7_2:
	setp.le.u64 	%p2, %rd14, %rd2;
	add.s32 	%r27, %r2, %r26;
	@%p2 bra 	$L__BB7_7;
	setp.eq.s32 	%p3, %r26, 0;
	mov.u64 	%rd30, %rd2;
	@%p3 bra 	$L__BB7_4;
	bra.uni 	$L__BB7_6;
$L__BB7_4:
	mov.u64 	%rd29, %rd2;
$L__BB7_5:
	shl.b64 	%rd18, %rd29, 2;
	add.s64 	%rd19, %rd1, %rd18;
	mad.lo.s32 	%r27, %r27, 1664525, 1013904223;
	rem.u32 	%r20, %r27, %r1;
	cvt.rn.f32.u32 	%f6, %r20;
	div.rn.f32 	%f7, %f6, %f1;
	add.f32 	%f8, %f7, 0f00000000;
	st.global.f32 	[%rd19], %f8;
	add.s64 	%rd29, %rd29, %rd3;
	setp.lt.u64 	%p5, %rd29, %rd14;
	@%p5 bra 	$L__BB7_5;
	bra.uni 	$L__BB7_7;
$L__BB7_6:
	mad.lo.s32 	%r27, %r27, 1664525, 1013904223;
	rem.u32 	%r19, %r27, %r1;
	cvt.rn.f32.u32 	%f2, %r19;
	div.rn.f32 	%f3, %f2, %f1;
	shl.b64 	%rd16, %rd30, 2;
	add.s64 	%rd17, %rd1, %rd16;
	ld.global.f32 	%f4, [%rd17];
	add.f32 	%f5, %f4, %f3;
	st.global.f32 	[%rd17], %f5;
	add.s64 	%rd30, %rd30, %rd3;
	setp.lt.u64 	%p4, %rd30, %rd14;
	@%p4 bra 	$L__BB7_6;
$L__BB7_7:
	add.s32 	%r26, %r26, 1;
	setp.ne.s32 	%p6, %r26, %r11;
	@%p6 bra 	$L__BB7_2;
$L__BB7_8:
	mov.u32 	%r21, %ctaid.x;
	mov.u32 	%r10, %ntid.x;
	mov.u32 	%r22, %tid.x;
	mad.lo.s32 	%r23, %r21, %r10, %r22;
	cvt.u64.u32 	%rd31, %r23;
	setp.le.u64 	%p7, %rd14, %rd31;
	@%p7 bra 	$L__BB7_13;
	cvt.rn.f64.s32 	%fd2, %r11;
	mul.f64 	%fd1, %fd2, 0d3F50624DD2F1A9FC;
	mov.u32 	%r24, %nctaid.x;
	mul.lo.s32 	%r25, %r10, %r24;
	cvt.u64.u32 	%rd9, %r25;
	cvta.to.global.u64 	%rd10, %rd13;
	mov.u64 	%rd23, $str$2;
$L__BB7_10:
	shl.b64 	%rd20, %rd31, 2;
	add.s64 	%rd21, %rd10, %rd20;
	ld.global.f32 	%f9, [%rd21];
	add.s64 	%rd22, %rd1, %rd20;
	ld.global.f32 	%f10, [%rd22];
	sub.f32 	%f11, %f9, %f10;
	abs.f32 	%f12, %f11;
	cvt.f64.f32 	%fd3, %f12;
	setp.gt.f64 	%p8, %fd1, %fd3;
	@%p8 bra 	$L__BB7_12;
	cvta.global.u64 	%rd24, %rd23;
	mov.u64 	%rd25, $str$1;
	cvta.global.u64 	%rd26, %rd25;
	mov.u64 	%rd27, __unnamed_5;
	cvta.global.u64 	%rd28, %rd27;
	{ // callseq 4, 0
	.param .b64 param0;
	st.param.b64 	[param0], %rd24;
	.param .b64 param1;
	st.param.b64 	[param1], %rd26;
	.param .b32 param2;
	st.param.b32 	[param2], 74;
	.param .b64 param3;
	st.param.b64 	[param3], %rd28;
	.param .b64 param4;
	st.param.b64 	[param4], 1;
	call.uni 
	__assertfail, 
	(
	param0, 
	param1, 
	param2, 
	param3, 
	param4
	);
	} // callseq 4
$L__BB7_12:
	add.s64 	%rd31, %rd31, %rd9;
	setp.lt.u64 	%p9, %rd31, %rd14;
	@%p9 bra 	$L__BB7_10;
$L__BB7_13:
	ret;

}
	// .globl	test_data_all_reduce_int32
.visible .entry test_data_all_reduce_int32(
	.param .u64 .ptr .align 1 test_data_all_reduce_int32_param_0,
	.param .u64 .ptr .align 1 test_data_all_reduce_int32_param_1,
	.param .u64 test_data_all_reduce_int32_param_2,
	.param .u32 test_data_all_reduce_int32_param_3,
	.param .u32 test_data_all_reduce_int32_param_4,
	.param .u32 test_data_all_reduce_int32_param_5
)
.maxntid 1024
.minnctapersm 1
{
	.reg .pred 	%p<10>;
	.reg .b32 	%r<21>;
	.reg .b32 	%f<5>;
	.reg .b64 	%rd<27>;
	.reg .b64 	%fd<4>;

	ld.param.u64 	%rd11, [test_data_all_reduce_int32_param_0];
	ld.param.u64 	%rd13, [test_data_all_reduce_int32_param_1];
	ld.param.u64 	%rd12, [test_data_all_reduce_int32_param_2];
	ld.param.u32 	%r4, [test_data_all_reduce_int32_param_3];
	cvta.to.global.u64 	%rd1, %rd13;
	setp.lt.s32 	%p1, %r4, 1;
	@%p1 bra 	$L__BB8_6;
	mov.u32 	%r6, %ctaid.x;
	mov.u32 	%r7, %ntid.x;
	mov.u32 	%r8, %tid.x;
	mad.lo.s32 	%r9, %r6, %r7, %r8;
	cvt.u64.u32 	%rd2, %r9;
	mov.u32 	%r10, %nctaid.x;
	mul.lo.s32 	%r11, %r7, %r10;
	cvt.u64.u32 	%rd3, %r11;
	mov.b32 	%r20, 0;
$L__BB8_2:
	setp.le.u64 	%p2, %rd12, %rd2;
	setp.ne.s32 	%p3, %r20, 0;
	or.pred  	%p4, %p2, %p3;
	@%p4 bra 	$L__BB8_5;
	mov.u64 	%rd25, %rd2;
$L__BB8_4:
	shl.b64 	%rd14, %rd25, 2;
	add.s64 	%rd15, %rd1, %rd14;
	mov.b32 	%r12, 0;
	st.global.u32 	[%rd15], %r12;
	add.s64 	%rd25, %rd25, %rd3;
	setp.lt.u64 	%p5, %rd25, %rd12;
	@%p5 bra 	$L__BB8_4;
$L__BB8_5:
	add.s32 	%r20, %r20, 1;
	setp.ne.s32 	%p6, %r20, %r4;
	@%p6 bra 	$L__BB8_2;
$L__BB8_6:
	mov.u32 	%r13, %ctaid.x;
	mov.u32 	%r3, %ntid.x;
	mov.u32 	%r14, %tid.x;
	mad.lo.s32 	%r15, %r13, %r3, %r14;
	cvt.u64.u32 	%rd26, %r15;
	setp.le.u64 	%p7, %rd12, %rd26;
	@%p7 bra 	$L__BB8_11;
	cvt.rn.f64.s32 	%fd2, %r4;
	mul.f64 	%fd1, %fd2, 0d3F50624DD2F1A9FC;
	mov.u32 	%r16, %nctaid.x;
	mul.lo.s32 	%r17, %r3, %r16;
	cvt.u64.u32 	%rd7, %r17;
	cvta.to.global.u64 	%rd8, %rd11;
	mov.u64 	%rd19, $str$2;
$L__BB8_8:
	shl.b64 	%rd16, %rd26, 2;
	add.s64 	%rd17, %rd8, %rd16;
	ld.global.u32 	%r18, [%rd17];
	cvt.rn.f32.s32 	%f1, %r18;
	add.s64 	%rd18, %rd1, %rd16;
	ld.global.u32 	%r19, [%rd18];
	cvt.rn.f32.s32 	%f2, %r19;
	sub.f32 	%f3, %f1, %f2;
	abs.f32 	%f4, %f3;
	cvt.f64.f32 	%fd3, %f4;
	setp.gt.f64 	%p8, %fd1, %fd3;
	@%p8 bra 	$L__BB8_10;
	cvta.global.u64 	%rd20, %rd19;
	mov.u64 	%rd21, $str$1;
	cvta.global.u64 	%rd22, %rd21;
	mov.u64 	%rd23, __unnamed_6;
	cvta.global.u64 	%rd24, %rd23;
	{ // callseq 5, 0
	.param .b64 param0;
	st.param.b64 	[param0], %rd20;
	.param .b64 param1;
	st.param.b64 	[param1], %rd22;
	.param .b32 param2;
	st.param.b32 	[param2], 75;
	.param .b64 param3;
	st.param.b64 	[param3], %rd24;
	.param .b64 param4;
	st.param.b64 	[param4], 1;
	call.uni 
	__assertfail, 
	(
	param0, 
	param1, 
	param2, 
	param3, 
	param4
	);
	} // callseq 5
$L__BB8_10:
	add.s64 	%rd26, %rd26, %rd7;
	setp.lt.u64 	%p9, %rd26, %rd12;
	@%p9 bra 	$L__BB8_8;
$L__BB8_11:
	ret;

}
	// .globl	test_data_reduce_scatter_float16
.visible .entry test_data_reduce_scatter_float16(
	.param .u64 .ptr .align 1 test_data_reduce_scatter_float16_param_0,
	.param .u64 .ptr .align 1 test_data_reduce_scatter_float16_param_1,
	.param .u64 test_data_reduce_scatter_float16_param_2,
	.param .u32 test_data_reduce_scatter_float16_param_3,
	.param .u32 test_data_reduce_scatter_float16_param_4,
	.param .u32 test_data_reduce_scatter_float16_param_5
)
.maxntid 1024
.minnctapersm 1
{
	.reg .pred 	%p<18>;
	.reg .b16 	%rs<49>;
	.reg .b32 	%r<38>;
	.reg .b32 	%f<24>;
	.reg .b64 	%rd<42>;
	.reg .b64 	%fd<4>;

	ld.param.u64 	%rd19, [test_data_reduce_scatter_float16_param_0];
	ld.param.u64 	%rd21, [test_data_reduce_scatter_float16_param_1];
	ld.param.u64 	%rd20, [test_data_reduce_scatter_float16_param_2];
	ld.param.u32 	%r12, [test_data_reduce_scatter_float16_param_3];
	ld.param.u32 	%r13, [test_data_reduce_scatter_float16_param_4];
	ld.param.u32 	%r14, [test_data_reduce_scatter_float16_param_5];
	cvta.to.global.u64 	%rd1, %rd21;
	cvt.s64.s32 	%rd2, %r12;
	or.b64  	%rd22, %rd20, %rd2;
	and.b64  	%rd23, %rd22, -4294967296;
	setp.ne.s64 	%p1, %rd23, 0;
	@%p1 bra 	$L__BB9_2;
	cvt.u32.u64 	%r15, %rd2;
	cvt.u32.u64 	%r16, %rd20;
	div.u32 	%r17, %r16, %r15;
	cvt.u64.u32 	%rd38, %r17;
	bra.uni 	$L__BB9_3;
$L__BB9_2:
	div.u64 	%rd38, %rd20, %rd2;
$L__BB9_3:
	cvt.u32.u64 	%r1, %rd38;
	setp.lt.s32 	%p2, %r12, 1;
	@%p2 bra 	$L__BB9_17;
	mov.u32 	%r19, %ctaid.x;
	mov.u32 	%r2, %ntid.x;
	mov.u32 	%r20, %tid.x;
	mad.lo.s32 	%r21, %r19, %r2, %r20;
	add.s32 	%r3, %r14, %r21;
	cvt.u64.u32 	%rd6, %r21;
	mov.u32 	%r22, %nctaid.x;
	mul.lo.s32 	%r23, %r2, %r22;
	cvt.u64.u32 	%rd7, %r23;
	mov.b32 	%r35, 0;
$L__BB9_5:
	setp.le.u64 	%p3, %rd20, %rd6;
	add.s32 	%r36, %r3, %r35;
	@%p3 bra 	$L__BB9_16;
	setp.eq.s32 	%p4, %r35, 0;
	// begin inline asm
	cvt.rn.f16.u32 %rs10, %r2;
	// end inline asm
	// begin inline asm
	{  cvt.f32.f16 %f7, %rs10;}

	// end inline asm
	// begin inline asm
	{rcp.approx.ftz.f32 %f8, %f7;
}
	// end inline asm
	neg.f32 	%f2, %f7;
	mov.u64 	%rd40, %rd6;
	@%p4 bra 	$L__BB9_7;
	bra.uni 	$L__BB9_12;
$L__BB9_7:
	mov.b32 	%r26, 0;
	// begin inline asm
	cvt.rn.f16.s32 %rs28, %r26;
	// end inline asm
	mov.u64 	%rd39, %rd6;
$L__BB9_8:
	mad.lo.s32 	%r36, %r36, 1664525, 1013904223;
	rem.u32 	%r27, %r36, %r2;
	// begin inline asm
	cvt.rn.f16.u32 %rs29, %r27;
	// end inline asm
	// begin inline asm
	{  cvt.f32.f16 %f15, %rs29;}

	// end inline asm
	mul.f32 	%f16, %f15, %f8;
	// begin inline asm
	{  cvt.rn.f16.f32 %rs47, %f16;}

	// end inline asm
	// begin inline asm
	{abs.f16 %rs32,%rs47;
}
	// end inline asm
	mov.b16 	%rs36, 143;
	// begin inline asm
	{ .reg .pred __$temp3;
  setp.lt.f16  __$temp3, %rs32, %rs36;
  selp.u16 %rs34, 1, 0, __$temp3;}
	// end inline asm
	setp.eq.s16 	%p8, %rs34, 0;
	@%p8 bra 	$L__BB9_11;
	mov.f32 	%f17, 0f00000000;
	// begin inline asm
	{  cvt.rn.f16.f32 %rs37, %f17;}

	// end inline asm
	// begin inline asm
	{ .reg .pred __$temp3;
  setp.lt.f16  __$temp3, %rs37, %rs32;
  selp.u16 %rs38, 1, 0, __$temp3;}
	// end inline asm
	setp.eq.s16 	%p9, %rs38, 0;
	@%p9 bra 	$L__BB9_11;
	fma.rn.f32 	%f19, %f2, %f16, %f15;
	fma.rn.f32 	%f18, %f8, %f19, %f16;
	// begin inline asm
	{  cvt.rn.f16.f32 %rs47, %f18;}

	// end inline asm
$L__BB9_11:
	// begin inline asm
	{add.f16 %rs42,%rs28,%rs47;
}
	// end inline asm
	shl.b64 	%rd26, %rd39, 1;
	add.s64 	%rd27, %rd1, %rd26;
	st.global.u16 	[%rd27], %rs42;
	add.s64 	%rd39, %rd39, %rd7;
	setp.lt.u64 	%p10, %rd39, %rd20;
	@%p10 bra 	$L__BB9_8;
	bra.uni 	$L__BB9_16;
$L__BB9_12:
	mad.lo.s32 	%r36, %r36, 1664525, 1013904223;
	rem.u32 	%r25, %r36, %r2;
	// begin inline asm
	cvt.rn.f16.u32 %rs12, %r25;
	// end inline asm
	// begin inline asm
	{  cvt.f32.f16 %f10, %rs12;}

	// end inline asm
	mul.f32 	%f11, %f10, %f8;
	// begin inline asm
	{  cvt.rn.f16.f32 %rs48, %f11;}

	// end inline asm
	// begin inline asm
	{abs.f16 %rs15,%rs48;
}
	// end inline asm
	mov.b16 	%rs19, 143;
	// begin inline asm
	{ .reg .pred __$temp3;
  setp.lt.f16  __$temp3, %rs15, %rs19;
  selp.u16 %rs17, 1, 0, __$temp3;}
	// end inline asm
	setp.eq.s16 	%p5, %rs17, 0;
	@%p5 bra 	$L__BB9_15;
	mov.f32 	%f12, 0f00000000;
	// begin inline asm
	{  cvt.rn.f16.f32 %rs20, %f12;}

	// end inline asm
	// begin inline asm
	{ .reg .pred __$temp3;
  setp.lt.f16  __$temp3, %rs20, %rs15;
  selp.u16 %rs21, 1, 0, __$temp3;}
	// end inline asm
	setp.eq.s16 	%p6, %rs21, 0;
	@%p6 bra 	$L__BB9_15;
	fma.rn.f32 	%f14, %f2, %f11, %f10;
	fma.rn.f32 	%f13, %f8, %f14, %f11;
	// begin inline asm
	{  cvt.rn.f16.f32 %rs48, %f13;}

	// end inline asm
$L__BB9_15:
	shl.b64 	%rd24, %rd40, 1;
	add.s64 	%rd25, %rd1, %rd24;
	ld.global.u16 	%rs26, [%rd25];
	// begin inline asm
	{add.f16 %rs25,%rs26,%rs48;
}
	// end inline asm
	st.global.u16 	[%rd25], %rs25;
	add.s64 	%rd40, %rd40, %rd7;
	setp.lt.u64 	%p7, %rd40, %rd20;
	@%p7 bra 	$L__BB9_12;
$L__BB9_16:
	add.s32 	%r35, %r35, 1;
	setp.ne.s32 	%p11, %r35, %r12;
	@%p11 bra 	$L__BB9_5;
$L__BB9_17:
	mov.u32 	%r28, %ctaid.x;
	mov.u32 	%r11, %ntid.x;
	mov.u32 	%r29, %tid.x;
	mad.lo.s32 	%r30, %r28, %r11, %r29;
	cvt.u64.u32 	%rd41, %r30;
	setp.le.u64 	%p12, %rd20, %rd41;
	@%p12 bra 	$L__BB9_23;
	mul.lo.s32 	%r31, %r13, %r1;
	cvt.s64.s32 	%rd13, %r31;
	add.s32 	%r32, %r31, %r1;
	cvt.s64.s32 	%rd14, %r32;
	cvt.rn.f64.s32 	%fd2, %r12;
	mul.f64 	%fd1, %fd2, 0d3F50624DD2F1A9FC;
	mov.u32 	%r33, %nctaid.x;
	mul.lo.s32 	%r34, %r11, %r33;
	cvt.u64.u32 	%rd15, %r34;
	cvta.to.global.u64 	%rd16, %rd19;
$L__BB9_19:
	setp.lt.u64 	%p13, %rd41, %rd13;
	setp.ge.u64 	%p14, %rd41, %rd14;
	or.pred  	%p15, %p13, %p14;
	@%p15 bra 	$L__BB9_22;
	shl.b64 	%rd29, %rd41, 1;
	add.s64 	%rd30, %rd16, %rd29;
	ld.global.u16 	%rs45, [%rd30];
	// begin inline asm
	{  cvt.f32.f16 %f20, %rs45;}

	// end inline asm
	add.s64 	%rd31, %rd1, %rd29;
	ld.global.u16 	%rs46, [%rd31];
	// begin inline asm
	{  cvt.f32.f16 %f21, %rs46;}

	// end inline asm
	sub.f32 	%f22, %f20, %f21;
	abs.f32 	%f23, %f22;
	cvt.f64.f32 	%fd3, %f23;
	setp.gt.f64 	%p16, %fd1, %fd3;
	@%p16 bra 	$L__BB9_22;
	mov.u64 	%rd32, $str$2;
	cvta.global.u64 	%rd33, %rd32;
	mov.u64 	%rd34, $str$1;
	cvta.global.u64 	%rd35, %rd34;
	mov.u64 	%rd36, __unnamed_7;
	cvta.global.u64 	%rd37, %rd36;
	{ // callseq 6, 0
	.param .b64 param0;
	st.param.b64 	[param0], %rd33;
	.param .b64 param1;
	st.param.b64 	[param1], %rd35;
	.param .b32 param2;
	st.param.b32 	[param2], 99;
	.param .b64 param3;
	st.param.b64 	[param3], %rd37;
	.param .b64 param4;
	st.param.b64 	[param4], 1;
	call.uni 
	__assertfail, 
	(
	param0, 
	param1, 
	param2, 
	param3, 
	param4
	);
	} // callseq 6
$L__BB9_22:
	add.s64 	%rd41, %rd41, %rd15;
	setp.lt.u64 	%p17, %rd41, %rd20;
	@%p17 bra 	$L__BB9_19;
$L__BB9_23:
	ret;

}
	// .globl	test_data_reduce_scatter_float32
.visible .entry test_data_reduce_scatter_float32(
	.param .u64 .ptr .align 1 test_data_reduce_scatter_float32_param_0,
	.param .u64 .ptr .align 1 test_data_reduce_scatter_float32_param_1,
	.param .u64 test_data_reduce_scatter_float32_param_2,
	.param .u32 test_data_reduce_scatter_float32_param_3,
	.param .u32 test_data_reduce_scatter_float32_param_4,
	.param .u32 test_data_reduce_scatter_float32_param_5
)
.maxntid 1024
.minnctapersm 1
{
	.reg .pred 	%p<14>;
	.reg .b32 	%r<36>;
	.reg .b32 	%f<13>;
	.reg .b64 	%rd<42>;
	.reg .b64 	%fd<4>;

	ld.param.u64 	%rd19, [test_data_reduce_scatter_float32_param_0];
	ld.param.u64 	%rd21, [test_data_reduce_scatter_float32_param_1];
	ld.param.u64 	%rd20, [test_data_reduce_scatter_float32_param_2];
	ld.param.u32 	%r12, [test_data_reduce_scatter_float32_param_3];
	ld.param.u32 	%r13, [test_data_reduce_scatter_float32_param_4];
	ld.param.u32 	%r14, [test_data_reduce_scatter_float32_param_5];
	cvta.to.global.u64 	%rd1, %rd21;
	cvt.s64.s32 	%rd2, %r12;
	or.b64  	%rd22, %rd20, %rd2;
	and.b64  	%rd23, %rd22, -4294967296;
	setp.ne.s64 	%p1, %rd23, 0;
	@%p1 bra 	$L__BB10_2;
	cvt.u32.u64 	%r15, %rd2;
	cvt.u32.u64 	%r16, %rd20;
	div.u32 	%r17, %r16, %r15;
	cvt.u64.u32 	%rd38, %r17;
	bra.uni 	$L__BB10_3;
$L__BB10_2:
	div.u64 	%rd38, %rd20, %rd2;
$L__BB10_3:
	cvt.u32.u64 	%r1, %rd38;
	setp.lt.s32 	%p2, %r12, 1;
	@%p2 bra 	$L__BB10_11;
	mov.u32 	%r19, %ctaid.x;
	mov.u32 	%r2, %ntid.x;
	mov.u32 	%r20, %tid.x;
	mad.lo.s32 	%r21, %r19, %r2, %r20;
	add.s32 	%r3, %r14, %r21;
	cvt.u64.u32 	%rd6, %r21;
	cvt.rn.f32.u32 	%f1, %r2;
	mov.u32 	%r22, %nctaid.x;
	mul.lo.s32 	%r23, %r2, %r22;
	cvt.u64.u32 	%rd7, %r23;
	mov.b32 	%r33, 0;
$L__BB10_5:
	setp.le.u64 	%p3, %rd20, %rd6;
	add.s32 	%r34, %r3, %r33;
	@%p3 bra 	$L__BB10_10;
	setp.eq.s32 	%p4, %r33, 0;
	mov.u64 	%rd40, %rd6;
	@%p4 bra 	$L__BB10_7;
	bra.uni 	$L__BB10_9;
$L__BB10_7:
	mov.u64 	%rd39, %rd6;
$L__BB10_8:
	shl.b64 	%rd26, %rd39, 2;
	add.s64 	%rd27, %rd1, %rd26;
	mad.lo.s32 	%r34, %r34, 1664525, 1013904223;
	rem.u32 	%r25, %r34, %r2;
	cvt.rn.f32.u32 	%f6, %r25;
	div.rn.f32 	%f7, %f6, %f1;
	add.f32 	%f8, %f7, 0f00000000;
	st.global.f32 	[%rd27], %f8;
	add.s64 	%rd39, %rd39, %rd7;
	setp.lt.u64 	%p6, %rd39, %rd20;
	@%p6 bra 	$L__BB10_8;
	bra.uni 	$L__BB10_10;
$L__BB10_9:
	mad.lo.s32 	%r34, %r34, 1664525, 1013904223;
	rem.u32 	%r24, %r34, %r2;
	cvt.rn.f32.u32 	%f2, %r24;
	div.rn.f32 	%f3, %f2, %f1;
	shl.b64 	%rd24, %rd40, 2;
	add.s64 	%rd25, %rd1, %rd24;
	ld.global.f32 	%f4, [%rd25];
	add.f32 	%f5, %f4, %f3;
	st.global.f32 	[%rd25], %f5;
	add.s64 	%rd40, %rd40, %rd7;
	setp.lt.u64 	%p5, %rd40, %rd20;
	@%p5 bra 	$L__BB10_9;
$L__BB10_10:
	add.s32 	%r33, %r33, 1;
	setp.ne.s32 	%p7, %r33, %r12;
	@%p7 bra 	$L__BB10_5;
$L__BB10_11:
	mov.u32 	%r26, %ctaid.x;
	mov.u32 	%r11, %ntid.x;
	mov.u32 	%r27, %tid.x;
	mad.lo.s32 	%r28, %r26, %r11, %r27;
	cvt.u64.u32 	%rd41, %r28;
	setp.le.u64 	%p8, %rd20, %rd41;
	@%p8 bra 	$L__BB10_17;
	mul.lo.s32 	%r29, %r13, %r1;
	cvt.s64.s32 	%rd13, %r29;
	add.s32 	%r30, %r29, %r1;
	cvt.s64.s32 	%rd14, %r30;
	cvt.rn.f64.s32 	%fd2, %r12;
	mul.f64 	%fd1, %fd2, 0d3F50624DD2F1A9FC;
	mov.u32 	%r31, %nctaid.x;
	mul.lo.s32 	%r32, %r11, %r31;
	cvt.u64.u32 	%rd15, %r32;
	cvta.to.global.u64 	%rd16, %rd19;
$L__BB10_13:
	setp.lt.u64 	%p9, %rd41, %rd13;
	setp.ge.u64 	%p10, %rd41, %rd14;
	or.pred  	%p11, %p9, %p10;
	@%p11 bra 	$L__BB10_16;
	shl.b64 	%rd29, %rd41, 2;
	add.s64 	%rd30, %rd16, %rd29;
	ld.global.f32 	%f9, [%rd30];
	add.s64 	%rd31, %rd1, %rd29;
	ld.global.f32 	%f10, [%rd31];
	sub.f32 	%f11, %f9, %f10;
	abs.f32 	%f12, %f11;
	cvt.f64.f32 	%fd3, %f12;
	setp.gt.f64 	%p12, %fd1, %fd3;
	@%p12 bra 	$L__BB10_16;
	mov.u64 	%rd32, $str$2;
	cvta.global.u64 	%rd33, %rd32;
	mov.u64 	%rd34, $str$1;
	cvta.global.u64 	%rd35, %rd34;
	mov.u64 	%rd36, __unnamed_8;
	cvta.global.u64 	%rd37, %rd36;
	{ // callseq 7, 0
	.param .b64 param0;
	st.param.b64 	[param0], %rd33;
	.param .b64 param1;
	st.param.b64 	[param1], %rd35;
	.param .b32 param2;
	st.param.b32 	[param2], 100;
	.param .b64 param3;
	st.param.b64 	[param3], %rd37;
	.param .b64 param4;
	st.param.b64 	[param4], 1;
	call.uni 
	__assertfail, 
	(
	param0, 
	param1, 
	param2, 
	param3, 
	param4
	);
	} // callseq 7
$L__BB10_16:
	add.s64 	%rd41, %rd41, %rd15;
	setp.lt.u64 	%p13, %rd41, %rd20;
	@%p13 bra 	$L__BB10_13;
$L__BB10_17:
	ret;

}
	// .globl	test_data_reduce_scatter_int32
.visible .entry test_data_reduce_scatter_int32(
	.param .u64 .ptr .align 1 test_data_reduce_scatter_int32_param_0,
	.param .u64 .ptr .align 1 test_data_reduce_scatter_int32_param_1,
	.param .u64 test_data_reduce_scatter_int32_param_2,
	.param .u32 test_data_reduce_scatter_int32_param_3,
	.param .u32 test_data_reduce_scatter_int32_param_4,
	.param .u32 test_data_reduce_scatter_int32_param_5
)
.maxntid 1024
.minnctapersm 1
{
	.reg .pred 	%p<14>;
	.reg .b32 	%r<28>;
	.reg .b32 	%f<5>;
	.reg .b64 	%rd<37>;
	.reg .b64 	%fd<4>;

	ld.param.u64 	%rd17, [test_data_reduce_scatter_int32_param_0];
	ld.param.u64 	%rd19, [test_data_reduce_scatter_int32_param_1];
	ld.param.u64 	%rd18, [test_data_reduce_scatter_int32_param_2];
	ld.param.u32 	%r5, [test_data_reduce_scatter_int32_param_3];
	ld.param.u32 	%r6, [test_data_reduce_scatter_int32_param_4];
	cvta.to.global.u64 	%rd1, %rd19;
	cvt.s64.s32 	%rd2, %r5;
	or.b64  	%rd20, %rd18, %rd2;
	and.b64  	%rd21, %rd20, -4294967296;
	setp.ne.s64 	%p1, %rd21, 0;
	@%p1 bra 	$L__BB11_2;
	cvt.u32.u64 	%r7, %rd2;
	cvt.u32.u64 	%r8, %rd18;
	div.u32 	%r9, %r8, %r7;
	cvt.u64.u32 	%rd34, %r9;
	bra.uni 	$L__BB11_3;
$L__BB11_2:
	div.u64 	%rd34, %rd18, %rd2;
$L__BB11_3:
	cvt.u32.u64 	%r1, %rd34;
	setp.lt.s32 	%p2, %r5, 1;
	@%p2 bra 	$L__BB11_9;
	mov.u32 	%r11, %ctaid.x;
	mov.u32 	%r12, %ntid.x;
	mov.u32 	%r13, %tid.x;
	mad.lo.s32 	%r14, %r11, %r12, %r13;
	cvt.u64.u32 	%rd6, %r14;
	mov.u32 	%r15, %nctaid.x;
	mul.lo.s32 	%r16, %r12, %r15;
	cvt.u64.u32 	%rd7, %r16;
	mov.b32 	%r27, 0;
$L__BB11_5:
	setp.le.u64 	%p3, %rd18, %rd6;
	setp.ne.s32 	%p4, %r27, 0;
	or.pred  	%p5, %p3, %p4;
	@%p5 bra 	$L__BB11_8;
	mov.u64 	%rd35, %rd6;
$L__BB11_7:
	shl.b64 	%rd22, %rd35, 2;
	add.s64 	%rd23, %rd1, %rd22;
	mov.b32 	%r17, 0;
	st.global.u32 	[%rd23], %r17;
	add.s64 	%rd35, %rd35, %rd7;
	setp.lt.u64 	%p6, %rd35, %rd18;
	@%p6 bra 	$L__BB11_7;
$L__BB11_8:
	add.s32 	%r27, %r27, 1;
	setp.ne.s32 	%p7, %r27, %r5;
	@%p7 bra 	$L__BB11_5;
$L__BB11_9:
	mov.u32 	%r18, %ctaid.x;
	mov.u32 	%r4, %ntid.x;
	mov.u32 	%r19, %tid.x;
	mad.lo.s32 	%r20, %r18, %r4, %r19;
	cvt.u64.u32 	%rd36, %r20;
	setp.le.u64 	%p8, %rd18, %rd36;
	@%p8 bra 	$L__BB11_15;
	mul.lo.s32 	%r21, %r6, %r1;
	cvt.s64.s32 	%rd11, %r21;
	add.s32 	%r22, %r21, %r1;
	cvt.s64.s32 	%rd12, %r22;
	cvt.rn.f64.s32 	%fd2, %r5;
	mul.f64 	%fd1, %fd2, 0d3F50624DD2F1A9FC;
	mov.u32 	%r23, %nctaid.x;
	mul.lo.s32 	%r24, %r4, %r23;
	cvt.u64.u32 	%rd13, %r24;
	cvta.to.global.u64 	%rd14, %rd17;
$L__BB11_11:
	setp.lt.u64 	%p9, %rd36, %rd11;
	setp.ge.u64 	%p10, %rd36, %rd12;
	or.pred  	%p11, %p9, %p10;
	@%p11 bra 	$L__BB11_14;
	shl.b64 	%rd25, %rd36, 2;
	add.s64 	%rd26, %rd14, %rd25;
	ld.global.u32 	%r25, [%rd26];
	cvt.rn.f32.s32 	%f1, %r25;
	add.s64 	%rd27, %rd1, %rd25;
	ld.global.u32 	%r26, [%rd27];
	cvt.rn.f32.s32 	%f2, %r26;
	sub.f32 	%f3, %f1, %f2;
	abs.f32 	%f4, %f3;
	cvt.f64.f32 	%fd3, %f4;
	setp.gt.f64 	%p12, %fd1, %fd3;
	@%p12 bra 	$L__BB11_14;
	mov.u64 	%rd28, $str$2;
	cvta.global.u64 	%rd29, %rd28;
	mov.u64 	%rd30, $str$1;
	cvta.global.u64 	%rd31, %rd30;
	mov.u64 	%rd32, __unnamed_9;
	cvta.global.u64 	%rd33, %rd32;
	{ // callseq 8, 0
	.param .b64 param0;
	st.param.b64 	[param0], %rd29;
	.param .b64 param1;
	st.param.b64 	[param1], %rd31;
	.param .b32 param2;
	st.param.b32 	[param2], 101;
	.param .b64 param3;
	st.param.b64 	[param3], %rd33;
	.param .b64 param4;
	st.param.b64 	[param4], 1;
	call.uni 
	__assertfail, 
	(
	param0, 
	param1, 
	param2, 
	param3, 
	param4
	);
	} // callseq 8
$L__BB11_14:
	add.s64 	%rd36, %rd36, %rd13;
	setp.lt.u64 	%p13, %rd36, %rd18;
	@%p13 bra 	$L__BB11_11;
$L__BB11_15:
	ret;

}


// ===== COMPILED SASS (sm_100) =====

	.target	sm_100

	.elftype	@"ET_EXEC"


//--------------------- .note.nv.tkinfo           --------------------------
	.section	.note.nv.tkinfo,"",@"SHT_NOTE"
	.sectionflags	@"SHF_NOTE_NV_TKINFO"
	.tkinfo
        /*0018*/ 	.word	0x00000002
        /*0030*/ 	.string	""
        /*0030*/ 	.string	"ptxas"
        /*0030*/ 	.string	"Cuda compilation tools, release 13.0, V13.0.88"
        /*0030*/ 	.string	"Build cuda_13.0.r13.0/compiler.36424714_0"
        /*0030*/ 	.string	"-arch sm_100 -m 64 "



//--------------------- .note.nv.cuinfo           --------------------------
	.section	.note.nv.cuinfo,"",@"SHT_NOTE"
	.sectionflags	@"SHF_NOTE_NV_CUINFO"
        /*0018*/ 	.short	0x0002
        /*001a*/ 	.short	0x0064
        /*001c*/ 	.short	0x0082
	.zero		2


//--------------------- .nv.info                  --------------------------
	.section	.nv.info,"",@"SHT_CUDA_INFO"
	.align	4


	//----- nvinfo : EIATTR_REGCOUNT
	.align		4
        /*0000*/ 	.byte	0x04, 0x2f
        /*0002*/ 	.short	(.L_13 - .L_12)
	.align		4
.L_12:
        /*0004*/ 	.word	index@(fill_data_float16)
        /*0008*/ 	.word	0x00000013


	//----- nvinfo : EIATTR_FRAME_SIZE
	.align		4
.L_13:
        /*000c*/ 	.byte	0x04, 0x11
        /*000e*/ 	.short	(.L_15 - .L_14)
	.align		4
.L_14:
        /*0010*/ 	.word	index@(fill_data_float16)
        /*0014*/ 	.word	0x00000000


	//----- nvinfo : EIATTR_REGCOUNT
	.align		4
.L_15:
        /*0018*/ 	.byte	0x04, 0x2f
        /*001a*/ 	.short	(.L_17 - .L_16)
	.align		4
.L_16:
        /*001c*/ 	.word	index@(fill_data_float32)
        /*0020*/ 	.word	0x00000014


	//----- nvinfo : EIATTR_FRAME_SIZE
	.align		4
.L_17:
        /*0024*/ 	.byte	0x04, 0x11
        /*0026*/ 	.short	(.L_19 - .L_18)
	.align		4
.L_18:
        /*0028*/ 	.word	index@($__internal_6_$__cuda_sm3x_div_rn_noftz_f32_slowpath)
        /*002c*/ 	.word	0x00000000


	//----- nvinfo : EIATTR_FRAME_SIZE
	.align		4
.L_19:
        /*0030*/ 	.byte	0x04, 0x11
        /*0032*/ 	.short	(.L_21 - .L_20)
	.align		4
.L_20:
        /*0034*/ 	.word	index@(fill_data_float32)
        /*0038*/ 	.word	0x00000000


	//----- nvinfo : EIATTR_REGCOUNT
	.align		4
.L_21:
        /*003c*/ 	.byte	0x04, 0x2f
        /*003e*/ 	.short	(.L_23 - .L_22)
	.align		4
.L_22:
        /*0040*/ 	.word	index@(fill_data_int32)
        /*0044*/ 	.word	0x00000008


	//----- nvinfo : EIATTR_FRAME_SIZE
	.align		4
.L_23:
        /*0048*/ 	.byte	0x04, 0x11
        /*004a*/ 	.short	(.L_25 - .L_24)
	.align		4
.L_24:
        /*004c*/ 	.word	index@(fill_data_int32)
        /*0050*/ 	.word	0x00000000


	//----- nvinfo : EIATTR_REGCOUNT
	.align		4
.L_25:
        /*0054*/ 	.byte	0x04, 0x2f
        /*0056*/ 	.short	(.L_27 - .L_26)
	.align		4
.L_26:
        /*0058*/ 	.word	index@(test_data_all_gather_float16)
        /*005c*/ 	.word	0x0000001e


	//----- nvinfo : EIATTR_FRAME_SIZE
	.align		4
.L_27:
        /*0060*/ 	.byte	0x04, 0x11
        /*0062*/ 	.short	(.L_29 - .L_28)
	.align		4
.L_28:
        /*0064*/ 	.word	index@(test_data_all_gather_float16)
        /*0068*/ 	.word	0x00000000


	//----- nvinfo : EIATTR_REGCOUNT
	.align		4
.L_29:
        /*006c*/ 	.byte	0x04, 0x2f
        /*006e*/ 	.short	(.L_31 - .L_30)
	.align		4
.L_30:
        /*0070*/ 	.word	index@(test_data_all_gather_float32)
        /*0074*/ 	.word	0x0000001e


	//----- nvinfo : EIATTR_FRAME_SIZE
	.align		4
.L_31:
        /*0078*/ 	.byte	0x04, 0x11
        /*007a*/ 	.short	(.L_33 - .L_32)
	.align		4
.L_32:
        /*007c*/ 	.word	index@($__internal_5_$__cuda_sm3x_div_rn_noftz_f32_slowpath)
        /*0080*/ 	.word	0x00000000


	//----- nvinfo : EIATTR_FRAME_SIZE
	.align		4
.L_33:
        /*0084*/ 	.byte	0x04, 0x11
        /*0086*/ 	.short	(.L_35 - .L_34)
	.align		4
.L_34:
        /*0088*/ 	.word	index@(test_data_all_gather_float32)
        /*008c*/ 	.word	0x00000000


	//----- nvinfo : EIATTR_REGCOUNT
	.align		4
.L_35:
        /*0090*/ 	.byte	0x04, 0x2f
        /*0092*/ 	.short	(.L_37 - .L_36)
	.align		4
.L_36:
        /*0094*/ 	.word	index@(test_data_all_gather_int32)
        /*0098*/ 	.word	0x0000001a


	//----- nvinfo : EIATTR_FRAME_SIZE
	.align		4
.L_37:
        /*009c*/ 	.byte	0x04, 0x11
        /*009e*/ 	.short	(.L_39 - .L_38)
	.align		4
.L_38:
        /*00a0*/ 	.word	index@(test_data_all_gather_int32)
        /*00a4*/ 	.word	0x00000000


	//----- nvinfo : EIATTR_REGCOUNT
	.align		4
.L_39:
        /*00a8*/ 	.byte	0x04, 0x2f
        /*00aa*/ 	.short	(.L_41 - .L_40)
	.align		4
.L_40:
        /*00ac*/ 	.word	index@(test_data_all_reduce_float16)
        /*00b0*/ 	.word	0x0000001a


	//----- nvinfo : EIATTR_FRAME_SIZE
	.align		4
.L_41:
        /*00b4*/ 	.byte	0x04, 0x11
        /*00b6*/ 	.short	(.L_43 - .L_42)
	.align		4
.L_42:
        /*00b8*/ 	.word	index@(test_data_all_reduce_float16)
        /*00bc*/ 	.word	0x00000000


	//----- nvinfo : EIATTR_REGCOUNT
	.align		4
.L_43:
        /*00c0*/ 	.byte	0x04, 0x2f
        /*00c2*/ 	.short	(.L_45 - .L_44)
	.align		4
.L_44:
        /*00c4*/ 	.word	index@(test_data_all_reduce_float32)
        /*00c8*/ 	.word	0x0000001a


	//----- nvinfo : EIATTR_FRAME_SIZE
	.align		4
.L_45:
        /*00cc*/ 	.byte	0x04, 0x11
        /*00ce*/ 	.short	(.L_47 - .L_46)
	.align		4
.L_46:
        /*00d0*/ 	.word	index@($__internal_4_$__cuda_sm3x_div_rn_noftz_f32_slowpath)
        /*00d4*/ 	.word	0x00000000


	//----- nvinfo : EIATTR_FRAME_SIZE
	.align		4
.L_47:
        /*00d8*/ 	.byte	0x04, 0x11
        /*00da*/ 	.short	(.L_49 - .L_48)
	.align		4
.L_48:
        /*00dc*/ 	.word	index@(test_data_all_reduce_float32)
        /*00e0*/ 	.word	0x00000000


	//----- nvinfo : EIATTR_REGCOUNT
	.align		4
.L_49:
        /*00e4*/ 	.byte	0x04, 0x2f
        /*00e6*/ 	.short	(.L_51 - .L_50)
	.align		4
.L_50:
        /*00e8*/ 	.word	index@(test_data_all_reduce_int32)
        /*00ec*/ 	.word	0x0000001a


	//----- nvinfo : EIATTR_FRAME_SIZE
	.align		4
.L_51:
        /*00f0*/ 	.byte	0x04, 0x11
        /*00f2*/ 	.short	(.L_53 - .L_52)
	.align		4
.L_52:
        /*00f4*/ 	.word	index@(test_data_all_reduce_int32)
        /*00f8*/ 	.word	0x00000000


	//----- nvinfo : EIATTR_REGCOUNT
	.align		4
.L_53:
        /*00fc*/ 	.byte	0x04, 0x2f
        /*00fe*/ 	.short	(.L_55 - .L_54)
	.align		4
.L_54:
        /*0100*/ 	.word	index@(test_data_reduce_scatter_float16)
        /*0104*/ 	.word	0x0000001d


	//----- nvinfo : EIATTR_FRAME_SIZE
	.align		4
.L_55:
        /*0108*/ 	.byte	0x04, 0x11
        /*010a*/ 	.short	(.L_57 - .L_56)
	.align		4
.L_56:
        /*010c*/ 	.word	index@($__internal_3_$__cuda_sm20_div_u64)
        /*0110*/ 	.word	0x00000000


	//----- nvinfo : EIATTR_FRAME_SIZE
	.align		4
.L_57:
        /*0114*/ 	.byte	0x04, 0x11
        /*0116*/ 	.short	(.L_59 - .L_58)
	.align		4
.L_58:
        /*0118*/ 	.word	index@(test_data_reduce_scatter_float16)
        /*011c*/ 	.word	0x00000000


	//----- nvinfo : EIATTR_REGCOUNT
	.align		4
.L_59:
        /*0120*/ 	.byte	0x04, 0x2f
        /*0122*/ 	.short	(.L_61 - .L_60)
	.align		4
.L_60:
        /*0124*/ 	.word	index@(test_data_reduce_scatter_float32)
        /*0128*/ 	.word	0x0000001d


	//----- nvinfo : EIATTR_FRAME_SIZE
	.align		4
.L_61:
        /*012c*/ 	.byte	0x04, 0x11
        /*012e*/ 	.short	(.L_63 - .L_62)
	.align		4
.L_62:
        /*0130*/ 	.word	index@($__internal_2_$__cuda_sm3x_div_rn_noftz_f32_slowpath)
        /*0134*/ 	.word	0x00000000


	//----- nvinfo : EIATTR_FRAME_SIZE
	.align		4
.L_63:
        /*0138*/ 	.byte	0x04, 0x11
        /*013a*/ 	.short	(.L_65 - .L_64)
	.align		4
.L_64:
        /*013c*/ 	.word	index@($__internal_1_$__cuda_sm20_div_u64)
        /*0140*/ 	.word	0x00000000


	//----- nvinfo : EIATTR_FRAME_SIZE
	.align		4
.L_65:
        /*0144*/ 	.byte	0x04, 0x11
        /*0146*/ 	.short	(.L_67 - .L_66)
	.align		4
.L_66:
        /*0148*/ 	.word	index@(test_data_reduce_scatter_float32)
        /*014c*/ 	.word	0x00000000


	//----- nvinfo : EIATTR_REGCOUNT
	.align		4
.L_67:
        /*0150*/ 	.byte	0x04, 0x2f
        /*0152*/ 	.short	(.L_69 - .L_68)
	.align		4
.L_68:
        /*0154*/ 	.word	index@(test_data_reduce_scatter_int32)
        /*0158*/ 	.word	0x0000001d


	//----- nvinfo : EIATTR_FRAME_SIZE
	.align		4
.L_69:
        /*015c*/ 	.byte	0x04, 0x11
        /*015e*/ 	.short	(.L_71 - .L_70)
	.align		4
.L_70:
        /*0160*/ 	.word	index@($__internal_0_$__cuda_sm20_div_u64)
        /*0164*/ 	.word	0x00000000


	//----- nvinfo : EIATTR_FRAME_SIZE
	.align		4
.L_71:
        /*0168*/ 	.byte	0x04, 0x11
        /*016a*/ 	.short	(.L_73 - .L_72)
	.align		4
.L_72:
        /*016c*/ 	.word	index@(test_data_reduce_scatter_int32)
        /*0170*/ 	.word	0x00000000


	//----- nvinfo : EIATTR_MIN_STACK_SIZE
	.align		4
.L_73:
        /*0174*/ 	.byte	0x04, 0x12
        /*0176*/ 	.short	(.L_75 - .L_74)
	.align		4
.L_74:
        /*0178*/ 	.word	index@(test_data_reduce_scatter_int32)
        /*017c*/ 	.word	0x00000000


	//----- nvinfo : EIATTR_MIN_STACK_SIZE
	.align		4
.L_75:
        /*0180*/ 	.byte	0x04, 0x12
        /*0182*/ 	.short	(.L_77 - .L_76)
	.align		4
.L_76:
        /*0184*/ 	.word	index@(test_data_reduce_scatter_float32)
        /*0188*/ 	.word	0x00000000


	//----- nvinfo : EIATTR_MIN_STACK_SIZE
	.align		4
.L_77:
        /*018c*/ 	.byte	0x04, 0x12
        /*018e*/ 	.short	(.L_79 - .L_78)
	.align		4
.L_78:
        /*0190*/ 	.word	index@(test_data_reduce_scatter_float16)
        /*0194*/ 	.word	0x00000000


	//----- nvinfo : EIATTR_MIN_STACK_SIZE
	.align		4
.L_79:
        /*0198*/ 	.byte	0x04, 0x12
        /*019a*/ 	.short	(.L_81 - .L_80)
	.align		4
.L_80:
        /*019c*/ 	.word	index@(test_data_all_reduce_int32)
        /*01a0*/ 	.word	0x00000000


	//----- nvinfo : EIATTR_MIN_STACK_SIZE
	.align		4
.L_81:
        /*01a4*/ 	.byte	0x04, 0x12
        /*01a6*/ 	.short	(.L_83 - .L_82)
	.align		4
.L_82:
        /*01a8*/ 	.word	index@(test_data_all_reduce_float32)
        /*01ac*/ 	.word	0x00000000


	//----- nvinfo : EIATTR_MIN_STACK_SIZE
	.align		4
.L_83:
        /*01b0*/ 	.byte	0x04, 0x12
        /*01b2*/ 	.short	(.L_85 - .L_84)
	.align		4
.L_84:
        /*01b4*/ 	.word	index@(test_data_all_reduce_float16)
        /*01b8*/ 	.word	0x00000000


	//----- nvinfo : EIATTR_MIN_STACK_SIZE
	.align		4
.L_85:
        /*01bc*/ 	.byte	0x04, 0x12
        /*01be*/ 	.short	(.L_87 - .L_86)
	.align		4
.L_86:
        /*01c0*/ 	.word	index@(test_data_all_gather_int32)
        /*01c4*/ 	.word	0x00000000


	//----- nvinfo : EIATTR_MIN_STACK_SIZE
	.align		4
.L_87:
        /*01c8*/ 	.byte	0x04, 0x12
        /*01ca*/ 	.short	(.L_89 - .L_88)
	.align		4
.L_88:
        /*01cc*/ 	.word	index@(test_data_all_gather_float32)
        /*01d0*/ 	.word	0x00000000


	//----- nvinfo : EIATTR_MIN_STACK_SIZE
	.align		4
.L_89:
        /*01d4*/ 	.byte	0x04, 0x12
        /*01d6*/ 	.short	(.L_91 - .L_90)
	.align		4
.L_90:
        /*01d8*/ 	.word	index@(test_data_all_gather_float16)
        /*01dc*/ 	.word	0x00000000


	//----- nvinfo : EIATTR_MIN_STACK_SIZE
	.align		4
.L_91:
        /*01e0*/ 	.byte	0x04, 0x12
        /*01e2*/ 	.short	(.L_93 - .L_92)
	.align		4
.L_92:
        /*01e4*/ 	.word	index@(fill_data_int32)
        /*01e8*/ 	.word	0x00000000


	//----- nvinfo : EIATTR_MIN_STACK_SIZE
	.align		4
.L_93:
        /*01ec*/ 	.byte	0x04, 0x12
        /*01ee*/ 	.short	(.L_95 - .L_94)
	.align		4
.L_94:
        /*01f0*/ 	.word	index@(fill_data_float32)
        /*01f4*/ 	.word	0x00000000


	//----- nvinfo : EIATTR_MIN_STACK_SIZE
	.align		4
.L_95:
        /*01f8*/ 	.byte	0x04, 0x12
        /*01fa*/ 	.short	(.L_97 - .L_96)
	.align		4
.L_96:
        /*01fc*/ 	.word	index@(fill_data_float16)
        /*0200*/ 	.word	0x00000000
.L_97:


//--------------------- .nv.compat                --------------------------
	.section	.nv.compat,"",@"SHT_CUDA_COMPAT_INFO"
	.align	4
        /*0000*/ 	.byte	0x02, 0x09, 0x00, 0x00, 0x02, 0x02, 0x01, 0x00, 0x02, 0x05, 0x05, 0x00, 0x03, 0x07, 0x01, 0x01
        /*0010*/ 	.byte	0x02, 0x03, 0x00, 0x00, 0x02, 0x06, 0x01, 0x00, 0x04, 0x0b, 0x08, 0x00, 0x01, 0x00, 0x00, 0x00
        /*0020*/ 	.byte	0x00, 0x00, 0x00, 0x00


//--------------------- .nv.info.test_data_reduce_scatter_int32 --------------------------
	.section	.nv.info.test_data_reduce_scatter_int32,"",@"SHT_CUDA_INFO"
	.sectionflags	@""
	.align	4


	//----- nvinfo : EIATTR_CUDA_API_VERSION
	.align		4
        /*0000*/ 	.byte	0x04, 0x37
        /*0002*/ 	.short	(.L_99 - .L_98)
.L_98:
        /*0004*/ 	.word	0x00000082


	//----- nvinfo : EIATTR_KPARAM_INFO
	.align		4
.L_99:
        /*0008*/ 	.byte	0x04, 0x17
        /*000a*/ 	.short	(.L_101 - .L_100)
.L_100:
        /*000c*/ 	.word	0x00000000
        /*0010*/ 	.short	0x0005
        /*0012*/ 	.short	0x0020
        /*0014*/ 	.byte	0x00, 0xf0, 0x11, 0x00


	//----- nvinfo : EIATTR_KPARAM_INFO
	.align		4
.L_101:
        /*0018*/ 	.byte	0x04, 0x17
        /*001a*/ 	.short	(.L_103 - .L_102)
.L_102:
        /*001c*/ 	.word	0x00000000
        /*0020*/ 	.short	0x0004
        /*0022*/ 	.short	0x001c
        /*0024*/ 	.byte	0x00, 0xf0, 0x11, 0x00


	//----- nvinfo : EIATTR_KPARAM_INFO
	.align		4
.L_103:
        /*0028*/ 	.byte	0x04, 0x17
        /*002a*/ 	.short	(.L_105 - .L_104)
.L_104:
        /*002c*/ 	.word	0x00000000
        /*0030*/ 	.short	0x0003
        /*0032*/ 	.short	0x0018
        /*0034*/ 	.byte	0x00, 0xf0, 0x11, 0x00


	//----- nvinfo : EIATTR_KPARAM_INFO
	.align		4
.L_105:
        /*0038*/ 	.byte	0x04, 0x17
        /*003a*/ 	.short	(.L_107 - .L_106)
.L_106:
        /*003c*/ 	.word	0x00000000
        /*0040*/ 	.short	0x0002
        /*0042*/ 	.short	0x0010
        /*0044*/ 	.byte	0x00, 0xf0, 0x21, 0x00


	//----- nvinfo : EIATTR_KPARAM_INFO
	.align		4
.L_107:
        /*0048*/ 	.byte	0x04, 0x17
        /*004a*/ 	.short	(.L_109 - .L_108)
.L_108:
        /*004c*/ 	.word	0x00000000
        /*0050*/ 	.short	0x0001
        /*0052*/ 	.short	0x0008
        /*0054*/ 	.byte	0x00, 0xf5, 0x21, 0x00


	//----- nvinfo : EIATTR_KPARAM_INFO
	.align		4
.L_109:
        /*0058*/ 	.byte	0x04, 0x17
        /*005a*/ 	.short	(.L_111 - .L_110)
.L_110:
        /*005c*/ 	.word	0x00000000
        /*0060*/ 	.short	0x0000
        /*0062*/ 	.short	0x0000
        /*0064*/ 	.byte	0x00, 0xf5, 0x21, 0x00


	//----- nvinfo : EIATTR_SPARSE_MMA_MASK
	.align		4
.L_111:
        /*0068*/ 	.byte	0x03, 0x50
        /*006a*/ 	.short	0x0000


	//----- nvinfo : EIATTR_MAXREG_COUNT
	.align		4
        /*006c*/ 	.byte	0x03, 0x1b
        /*006e*/ 	.short	0x0040


	//----- nvinfo : EIATTR_EXTERNS
	.align		4
        /*0070*/ 	.byte	0x04, 0x0f
        /*0072*/ 	.short	(.L_113 - .L_112)


	//   ....[0]....
	.align		4
.L_112:
        /*0074*/ 	.word	index@(__assertfail)


	//----- nvinfo : EIATTR_MERCURY_ISA_VERSION
	.align		4
.L_113:
        /*0078*/ 	.byte	0x03, 0x5f
        /*007a*/ 	.short	0x0101


	//----- nvinfo : EIATTR_VRC_CTA_INIT_COUNT
	.align		4
        /*007c*/ 	.byte	0x02, 0x4a
	.zero		1
	.zero		1


	//----- nvinfo : EIATTR_SYSCALL_OFFSETS
	.align		4
        /*0080*/ 	.byte	0x04, 0x46
        /*0082*/ 	.short	(.L_115 - .L_114)


	//   ....[0]....
.L_114:
        /*0084*/ 	.word	0x00000780


	//----- nvinfo : EIATTR_EXIT_INSTR_OFFSETS
	.align		4
.L_115:
        /*0088*/ 	.byte	0x04, 0x1c
        /*008a*/ 	.short	(.L_117 - .L_116)


	//   ....[0]....
.L_116:
        /*008c*/ 	.word	0x00000460


	//   ....[1]....
        /*0090*/ 	.word	0x000007f0


	//----- nvinfo : EIATTR_MAX_THREADS
	.align		4
.L_117:
        /*0094*/ 	.byte	0x04, 0x05
        /*0096*/ 	.short	(.L_119 - .L_118)
.L_118:
        /*0098*/ 	.word	0x00000400
        /*009c*/ 	.word	0x00000001
        /*00a0*/ 	.word	0x00000001


	//----- nvinfo : EIATTR_CRS_STACK_SIZE
	.align		4
.L_119:
        /*00a4*/ 	.byte	0x04, 0x1e
        /*00a6*/ 	.short	(.L_121 - .L_120)
.L_120:
        /*00a8*/ 	.word	0x00000000


	//----- nvinfo : EIATTR_CBANK_PARAM_SIZE
	.align		4
.L_121:
        /*00ac*/ 	.byte	0x03, 0x19
        /*00ae*/ 	.short	0x0024


	//----- nvinfo : EIATTR_PARAM_CBANK
	.align		4
        /*00b0*/ 	.byte	0x04, 0x0a
        /*00b2*/ 	.short	(.L_123 - .L_122)
	.align		4
.L_122:
        /*00b4*/ 	.word	index@(.nv.constant0.test_data_reduce_scatter_int32)
        /*00b8*/ 	.short	0x0380
        /*00ba*/ 	.short	0x0024


	//----- nvinfo : EIATTR_SW_WAR
	.align		4
.L_123:
        /*00bc*/ 	.byte	0x04, 0x36
        /*00be*/ 	.short	(.L_125 - .L_124)
.L_124:
        /*00c0*/ 	.word	0x00000008
.L_125:


//--------------------- .nv.info.test_data_reduce_scatter_float32 --------------------------
	.section	.nv.info.test_data_reduce_scatter_float32,"",@"SHT_CUDA_INFO"
	.sectionflags	@""
	.align	4


	//----- nvinfo : EIATTR_CUDA_API_VERSION
	.align		4
        /*0000*/ 	.byte	0x04, 0x37
        /*0002*/ 	.short	(.L_127 - .L_126)
.L_126:
        /*0004*/ 	.word	0x00000082


	//----- nvinfo : EIATTR_KPARAM_INFO
	.align		4
.L_127:
        /*0008*/ 	.byte	0x04, 0x17
        /*000a*/ 	.short	(.L_129 - .L_128)
.L_128:
        /*000c*/ 	.word	0x00000000
        /*0010*/ 	.short	0x0005
        /*0012*/ 	.short	0x0020
        /*0014*/ 	.byte	0x00, 0xf0, 0x11, 0x00


	//----- nvinfo : EIATTR_KPARAM_INFO
	.align		4
.L_129:
        /*0018*/ 	.byte	0x04, 0x17
        /*001a*/ 	.short	(.L_131 - .L_130)
.L_130:
        /*001c*/ 	.word	0x00000000
        /*0020*/ 	.short	0x0004
        /*0022*/ 	.short	0x001c
        /*0024*/ 	.byte	0x00, 0xf0, 0x11, 0x00


	//----- nvinfo : EIATTR_KPARAM_INFO
	.align		4
.L_131:
        /*0028*/ 	.byte	0x04, 0x17
        /*002a*/ 	.short	(.L_133 - .L_132)
.L_132:
        /*002c*/ 	.word	0x00000000
        /*0030*/ 	.short	0x0003
        /*0032*/ 	.short	0x0018
        /*0034*/ 	.byte	0x00, 0xf0, 0x11, 0x00


	//----- nvinfo : EIATTR_KPARAM_INFO
	.align		4
.L_133:
        /*0038*/ 	.byte	0x04, 0x17
        /*003a*/ 	.short	(.L_135 - .L_134)
.L_134:
        /*003c*/ 	.word	0x00000000
        /*0040*/ 	.short	0x0002
        /*0042*/ 	.short	0x0010
        /*0044*/ 	.byte	0x00, 0xf0, 0x21, 0x00


	//----- nvinfo : EIATTR_KPARAM_INFO
	.align		4
.L_135:
        /*0048*/ 	.byte	0x04, 0x17
        /*004a*/ 	.short	(.L_137 - .L_136)
.L_136:
        /*004c*/ 	.word	0x00000000
        /*0050*/ 	.short	0x0001
        /*0052*/ 	.short	0x0008
        /*0054*/ 	.byte	0x00, 0xf5, 0x21, 0x00


	//----- nvinfo : EIATTR_KPARAM_INFO
	.align		4
.L_137:
        /*0058*/ 	.byte	0x04, 0x17
        /*005a*/ 	.short	(.L_139 - .L_138)
.L_138:
        /*005c*/ 	.word	0x00000000
        /*0060*/ 	.short	0x0000
        /*0062*/ 	.short	0x0000
        /*0064*/ 	.byte	0x00, 0xf5, 0x21, 0x00


	//----- nvinfo : EIATTR_SPARSE_MMA_MASK
	.align		4
.L_139:
        /*0068*/ 	.byte	0x03, 0x50
        /*006a*/ 	.short	0x0000


	//----- nvinfo : EIATTR_MAXREG_COUNT
	.align		4
        /*006c*/ 	.byte	0x03, 0x1b
        /*006e*/ 	.short	0x0040


	//----- nvinfo : EIATTR_EXTERNS
	.align		4
        /*0070*/ 	.byte	0x04, 0x0f
        /*0072*/ 	.short	(.L_141 - .L_140)


	//   ....[0]....
	.align		4
.L_140:
        /*0074*/ 	.word	index@(__assertfail)


	//----- nvinfo : EIATTR_MERCURY_ISA_VERSION
	.align		4
.L_141:
        /*0078*/ 	.byte	0x03, 0x5f
        /*007a*/ 	.short	0x0101


	//----- nvinfo : EIATTR_VRC_CTA_INIT_COUNT
	.align		4
        /*007c*/ 	.byte	0x02, 0x4a
	.zero		1
	.zero		1


	//----- nvinfo : EIATTR_SYSCALL_OFFSETS
	.align		4
        /*0080*/ 	.byte	0x04, 0x46
        /*0082*/ 	.short	(.L_143 - .L_142)


	//   ....[0]....
.L_142:
        /*0084*/ 	.word	0x00000cf0


	//----- nvinfo : EIATTR_EXIT_INSTR_OFFSETS
	.align		4
.L_143:
        /*0088*/ 	.byte	0x04, 0x1c
        /*008a*/ 	.short	(.L_145 - .L_144)


	//   ....[0]....
.L_144:
        /*008c*/ 	.word	0x000009f0


	//   ....[1]....
        /*0090*/ 	.word	0x00000d60


	//----- nvinfo : EIATTR_MAX_THREADS
	.align		4
.L_145:
        /*0094*/ 	.byte	0x04, 0x05
        /*0096*/ 	.short	(.L_147 - .L_146)
.L_146:
        /*0098*/ 	.word	0x00000400
        /*009c*/ 	.word	0x00000001
        /*00a0*/ 	.word	0x00000001


	//----- nvinfo : EIATTR_CRS_STACK_SIZE
	.align		4
.L_147:
        /*00a4*/ 	.byte	0x04, 0x1e
        /*00a6*/ 	.short	(.L_149 - .L_148)
.L_148:
        /*00a8*/ 	.word	0x00000000


	//----- nvinfo : EIATTR_CBANK_PARAM_SIZE
	.align		4
.L_149:
        /*00ac*/ 	.byte	0x03, 0x19
        /*00ae*/ 	.short	0x0024


	//----- nvinfo : EIATTR_PARAM_CBANK
	.align		4
        /*00b0*/ 	.byte	0x04, 0x0a
        /*00b2*/ 	.short	(.L_151 - .L_150)
	.align		4
.L_150:
        /*00b4*/ 	.word	index@(.nv.constant0.test_data_reduce_scatter_float32)
        /*00b8*/ 	.short	0x0380
        /*00ba*/ 	.short	0x0024


	//----- nvinfo : EIATTR_SW_WAR
	.align		4
.L_151:
        /*00bc*/ 	.byte	0x04, 0x36
        /*00be*/ 	.short	(.L_153 - .L_152)
.L_152:
        /*00c0*/ 	.word	0x00000008
.L_153:


//--------------------- .nv.info.test_data_reduce_scatter_float16 --------------------------
	.section	.nv.info.test_data_reduce_scatter_float16,"",@"SHT_CUDA_INFO"
	.sectionflags	@""
	.align	4


	//----- nvinfo : EIATTR_CUDA_API_VERSION
	.align		4
        /*0000*/ 	.byte	0x04, 0x37
        /*0002*/ 	.short	(.L_155 - .L_154)
.L_154:
        /*0004*/ 	.word	0x00000082


	//----- nvinfo : EIATTR_KPARAM_INFO
	.align		4
.L_155:
        /*0008*/ 	.byte	0x04, 0x17
        /*000a*/ 	.short	(.L_157 - .L_156)
.L_156:
        /*000c*/ 	.word	0x00000000
        /*0010*/ 	.short	0x0005
        /*0012*/ 	.short	0x0020
        /*0014*/ 	.byte	0x00, 0xf0, 0x11, 0x00


	//----- nvinfo : EIATTR_KPARAM_INFO
	.align		4
.L_157:
        /*0018*/ 	.byte	0x04, 0x17
        /*001a*/ 	.short	(.L_159 - .L_158)
.L_158:
        /*001c*/ 	.word	0x00000000
        /*0020*/ 	.short	0x0004
        /*0022*/ 	.short	0x001c
        /*0024*/ 	.byte	0x00, 0xf0, 0x11, 0x00


	//----- nvinfo : EIATTR_KPARAM_INFO
	.align		4
.L_159:
        /*0028*/ 	.byte	0x04, 0x17
        /*002a*/ 	.short	(.L_161 - .L_160)
.L_160:
        /*002c*/ 	.word	0x00000000
        /*0030*/ 	.short	0x0003
        /*0032*/ 	.short	0x0018
        /*0034*/ 	.byte	0x00, 0xf0, 0x11, 0x00


	//----- nvinfo : EIATTR_KPARAM_INFO
	.align		4
.L_161:
        /*0038*/ 	.byte	0x04, 0x17
        /*003a*/ 	.short	(.L_163 - .L_162)
.L_162:
        /*003c*/ 	.word	0x00000000
        /*0040*/ 	.short	0x0002
        /*0042*/ 	.short	0x0010
        /*0044*/ 	.byte	0x00, 0xf0, 0x21, 0x00


	//----- nvinfo : EIATTR_KPARAM_INFO
	.align		4
.L_163:
        /*0048*/ 	.byte	0x04, 0x17
        /*004a*/ 	.short	(.L_165 - .L_164)
.L_164:
        /*004c*/ 	.word	0x00000000
        /*0050*/ 	.short	0x0001
        /*0052*/ 	.short	0x0008
        /*0054*/ 	.byte	0x00, 0xf5, 0x21, 0x00


	//----- nvinfo : EIATTR_KPARAM_INFO
	.align		4
.L_165:
        /*0058*/ 	.byte	0x04, 0x17
        /*005a*/ 	.short	(.L_167 - .L_166)
.L_166:
        /*005c*/ 	.word	0x00000000
        /*0060*/ 	.short	0x0000
        /*0062*/ 	.short	0x0000
        /*0064*/ 	.byte	0x00, 0xf5, 0x21, 0x00


	//----- nvinfo : EIATTR_SPARSE_MMA_MASK
	.align		4
.L_167:
        /*0068*/ 	.byte	0x03, 0x50
        /*006a*/ 	.short	0x0000


	//----- nvinfo : EIATTR_MAXREG_COUNT
	.align		4
        /*006c*/ 	.byte	0x03, 0x1b
        /*006e*/ 	.short	0x0040


	//----- nvinfo : EIATTR_EXTERNS
	.align		4
        /*0070*/ 	.byte	0x04, 0x0f
        /*0072*/ 	.short	(.L_169 - .L_168)


	//   ....[0]....
	.align		4
.L_168:
        /*0074*/ 	.word	index@(__assertfail)


	//----- nvinfo : EIATTR_MERCURY_ISA_VERSION
	.align		4
.L_169:
        /*0078*/ 	.byte	0x03, 0x5f
        /*007a*/ 	.short	0x0101


	//----- nvinfo : EIATTR_VRC_CTA_INIT_COUNT
	.align		4
        /*007c*/ 	.byte	0x02, 0x4a
	.zero		1
	.zero		1


	//----- nvinfo : EIATTR_SYSCALL_OFFSETS
	.align		4
        /*0080*/ 	.byte	0x04, 0x46
        /*0082*/ 	.short	(.L_171 - .L_170)


	//   ....[0]....
.L_170:
        /*0084*/ 	.word	0x00000cf0


	//----- nvinfo : EIATTR_EXIT_INSTR_OFFSETS
	.align		4
.L_171:
        /*0088*/ 	.byte	0x04, 0x1c
        /*008a*/ 	.short	(.L_173 - .L_172)


	//   ....[0]....
.L_172:
        /*008c*/ 	.word	0x000009d0


	//   ....[1]....
        /*0090*/ 	.word	0x00000d60


	//----- nvinfo : EIATTR_MAX_THREADS
	.align		4
.L_173:
        /*0094*/ 	.byte	0x04, 0x05
        /*0096*/ 	.short	(.L_175 - .L_174)
.L_174:
        /*0098*/ 	.word	0x00000400
        /*009c*/ 	.word	0x00000001
        /*00a0*/ 	.word	0x00000001


	//----- nvinfo : EIATTR_CRS_STACK_SIZE
	.align		4
.L_175:
        /*00a4*/ 	.byte	0x04, 0x1e
        /*00a6*/ 	.short	(.L_177 - .L_176)
.L_176:
        /*00a8*/ 	.word	0x00000000


	//----- nvinfo : EIATTR_CBANK_PARAM_SIZE
	.align		4
.L_177:
        /*00ac*/ 	.byte	0x03, 0x19
        /*00ae*/ 	.short	0x0024


	//----- nvinfo : EIATTR_PARAM_CBANK
	.align		4
        /*00b0*/ 	.byte	0x04, 0x0a
        /*00b2*/ 	.short	(.L_179 - .L_178)
	.align		4
.L_178:
        /*00b4*/ 	.word	index@(.nv.constant0.test_data_reduce_scatter_float16)
        /*00b8*/ 	.short	0x0380
        /*00ba*/ 	.short	0x0024


	//----- nvinfo : EIATTR_SW_WAR
	.align		4
.L_179:
        /*00bc*/ 	.byte	0x04, 0x36
        /*00be*/ 	.short	(.L_181 - .L_180)
.L_180:
        /*00c0*/ 	.word	0x00000008
.L_181:


//--------------------- .nv.info.test_data_all_reduce_int32 --------------------------
	.section	.nv.info.test_data_all_reduce_int32,"",@"SHT_CUDA_INFO"
	.sectionflags	@""
	.align	4


	//----- nvinfo : EIATTR_CUDA_API_VERSION
	.align		4
        /*0000*/ 	.byte	0x04, 0x37
        /*0002*/ 	.short	(.L_183 - .L_182)
.L_182:
        /*0004*/ 	.word	0x00000082


	//----- nvinfo : EIATTR_KPARAM_INFO
	.align		4
.L_183:
        /*0008*/ 	.byte	0x04, 0x17
        /*000a*/ 	.short	(.L_185 - .L_184)
.L_184:
        /*000c*/ 	.word	0x00000000
        /*0010*/ 	.short	0x0005
        /*0012*/ 	.short	0x0020
        /*0014*/ 	.byte	0x00, 0xf0, 0x11, 0x00


	//----- nvinfo : EIATTR_KPARAM_INFO
	.align		4
.L_185:
        /*0018*/ 	.byte	0x04, 0x17
        /*001a*/ 	.short	(.L_187 - .L_186)
.L_186:
        /*001c*/ 	.word	0x00000000
        /*0020*/ 	.short	0x0004
        /*0022*/ 	.short	0x001c
        /*0024*/ 	.byte	0x00, 0xf0, 0x11, 0x00


	//----- nvinfo : EIATTR_KPARAM_INFO
	.align		4
.L_187:
        /*0028*/ 	.byte	0x04, 0x17
        /*002a*/ 	.short	(.L_189 - .L_188)
.L_188:
        /*002c*/ 	.word	0x00000000
        /*0030*/ 	.short	0x0003
        /*0032*/ 	.short	0x0018
        /*0034*/ 	.byte	0x00, 0xf0, 0x11, 0x00


	//----- nvinfo : EIATTR_KPARAM_INFO
	.align		4
.L_189:
        /*0038*/ 	.byte	0x04, 0x17
        /*003a*/ 	.short	(.L_191 - .L_190)
.L_190:
        /*003c*/ 	.word	0x00000000
        /*0040*/ 	.short	0x0002
        /*0042*/ 	.short	0x0010
        /*0044*/ 	.byte	0x00, 0xf0, 0x21, 0x00


	//----- nvinfo : EIATTR_KPARAM_INFO
	.align		4
.L_191:
        /*0048*/ 	.byte	0x04, 0x17
        /*004a*/ 	.short	(.L_193 - .L_192)
.L_192:
        /*004c*/ 	.word	0x00000000
        /*0050*/ 	.short	0x0001
        /*0052*/ 	.short	0x0008
        /*0054*/ 	.byte	0x00, 0xf5, 0x21, 0x00


	//----- nvinfo : EIATTR_KPARAM_INFO
	.align		4
.L_193:
        /*0058*/ 	.byte	0x04, 0x17
        /*005a*/ 	.short	(.L_195 - .L_194)
.L_194:
        /*005c*/ 	.word	0x00000000
        /*0060*/ 	.short	0x0000
        /*0062*/ 	.short	0x0000
        /*0064*/ 	.byte	0x00, 0xf5, 0x21, 0x00


	//----- nvinfo : EIATTR_SPARSE_MMA_MASK
	.align		4
.L_195:
        /*0068*/ 	.byte	0x03, 0x50
        /*006a*/ 	.short	0x0000


	//----- nvinfo : EIATTR_MAXREG_COUNT
	.align		4
        /*006c*/ 	.byte	0x03, 0x1b
        /*006e*/ 	.short	0x0040


	//----- nvinfo : EIATTR_EXTERNS
	.align		4
        /*0070*/ 	.byte	0x04, 0x0f
        /*0072*/ 	.short	(.L_197 - .L_196)


	//   ....[0]....
	.align		4
.L_196:
        /*0074*/ 	.word	index@(__assertfail)


	//----- nvinfo : EIATTR_MERCURY_ISA_VERSION
	.align		4
.L_197:
        /*0078*/ 	.byte	0x03, 0x5f
        /*007a*/ 	.short	0x0101


	//----- nvinfo : EIATTR_VRC_CTA_INIT_COUNT
	.align		4
        /*007c*/ 	.byte	0x02, 0x4a
	.zero		1
	.zero		1


	//----- nvinfo : EIATTR_SYSCALL_OFFSETS
	.align		4
        /*0080*/ 	.byte	0x04, 0x46
        /*0082*/ 	.short	(.L_199 - .L_198)


	//   ....[0]....
.L_198:
        /*0084*/ 	.word	0x00000560


	//----- nvinfo : EIATTR_EXIT_INSTR_OFFSETS
	.align		4
.L_199:
        /*0088*/ 	.byte	0x04, 0x1c
        /*008a*/ 	.short	(.L_201 - .L_200)


	//   ....[0]....
.L_200:
        /*008c*/ 	.word	0x00000290


	//   ....[1]....
        /*0090*/ 	.word	0x000005a0


	//----- nvinfo : EIATTR_MAX_THREADS
	.align		4
.L_201:
        /*0094*/ 	.byte	0x04, 0x05
        /*0096*/ 	.short	(.L_203 - .L_202)
.L_202:
        /*0098*/ 	.word	0x00000400
        /*009c*/ 	.word	0x00000001
        /*00a0*/ 	.word	0x00000001


	//----- nvinfo : EIATTR_CRS_STACK_SIZE
	.align		4
.L_203:
        /*00a4*/ 	.byte	0x04, 0x1e
        /*00a6*/ 	.short	(.L_205 - .L_204)
.L_204:
        /*00a8*/ 	.word	0x00000000


	//----- nvinfo : EIATTR_CBANK_PARAM_SIZE
	.align		4
.L_205:
        /*00ac*/ 	.byte	0x03, 0x19
        /*00ae*/ 	.short	0x0024


	//----- nvinfo : EIATTR_PARAM_CBANK
	.align		4
        /*00b0*/ 	.byte	0x04, 0x0a
        /*00b2*/ 	.short	(.L_207 - .L_206)
	.align		4
.L_206:
        /*00b4*/ 	.word	index@(.nv.constant0.test_data_all_reduce_int32)
        /*00b8*/ 	.short	0x0380
        /*00ba*/ 	.short	0x0024


	//----- nvinfo : EIATTR_SW_WAR
	.align		4
.L_207:
        /*00bc*/ 	.byte	0x04, 0x36
        /*00be*/ 	.short	(.L_209 - .L_208)
.L_208:
        /*00c0*/ 	.word	0x00000008
.L_209:


//--------------------- .nv.info.test_data_all_reduce_float32 --------------------------
	.section	.nv.info.test_data_all_reduce_float32,"",@"SHT_CUDA_INFO"
	.sectionflags	@""
	.align	4


	//----- nvinfo : EIATTR_CUDA_API_VERSION
	.align		4
        /*0000*/ 	.byte	0x04, 0x37
        /*0002*/ 	.short	(.L_211 - .L_210)
.L_210:
        /*0004*/ 	.word	0x00000082


	//----- nvinfo : EIATTR_KPARAM_INFO
	.align		4
.L_211:
        /*0008*/ 	.byte	0x04, 0x17
        /*000a*/ 	.short	(.L_213 - .L_212)
.L_212:
        /*000c*/ 	.word	0x00000000
        /*0010*/ 	.short	0x0005
        /*0012*/ 	.short	0x0020
        /*0014*/ 	.byte	0x00, 0xf0, 0x11, 0x00


	//----- nvinfo : EIATTR_KPARAM_INFO
	.align		4
.L_213:
        /*0018*/ 	.byte	0x04, 0x17
        /*001a*/ 	.short	(.L_215 - .L_214)
.L_214:
        /*001c*/ 	.word	0x00000000
        /*0020*/ 	.short	0x0004
        /*0022*/ 	.short	0x001c
        /*0024*/ 	.byte	0x00, 0xf0, 0x11, 0x00


	//----- nvinfo : EIATTR_KPARAM_INFO
	.align		4
.L_215:
        /*0028*/ 	.byte	0x04, 0x17
        /*002a*/ 	.short	(.L_217 - .L_216)
.L_216:
        /*002c*/ 	.word	0x00000000
        /*0030*/ 	.short	0x0003
        /*0032*/ 	.short	0x0018
        /*0034*/ 	.byte	0x00, 0xf0, 0x11, 0x00


	//----- nvinfo : EIATTR_KPARAM_INFO
	.align		4
.L_217:
        /*0038*/ 	.byte	0x04, 0x17
        /*003a*/ 	.short	(.L_219 - .L_218)
.L_218:
        /*003c*/ 	.word	0x00000000
        /*0040*/ 	.short	0x0002
        /*0042*/ 	.short	0x0010
        /*0044*/ 	.byte	0x00, 0xf0, 0x21, 0x00


	//----- nvinfo : EIATTR_KPARAM_INFO
	.align		4
.L_219:
        /*0048*/ 	.byte	0x04, 0x17
        /*004a*/ 	.short	(.L_221 - .L_220)
.L_220:
        /*004c*/ 	.word	0x00000000
        /*0050*/ 	.short	0x0001
        /*0052*/ 	.short	0x0008
        /*0054*/ 	.byte	0x00, 0xf5, 0x21, 0x00


	//----- nvinfo : EIATTR_KPARAM_INFO
	.align		4
.L_221:
        /*0058*/ 	.byte	0x04, 0x17
        /*005a*/ 	.short	(.L_223 - .L_222)
.L_222:
        /*005c*/ 	.word	0x00000000
        /*0060*/ 	.short	0x0000
        /*0062*/ 	.short	0x0000
        /*0064*/ 	.byte	0x00, 0xf5, 0x21, 0x00


	//----- nvinfo : EIATTR_SPARSE_MMA_MASK
	.align		4
.L_223:
        /*0068*/ 	.byte	0x03, 0x50
        /*006a*/ 	.short	0x0000


	//----- nvinfo : EIATTR_MAXREG_COUNT
	.align		4
        /*006c*/ 	.byte	0x03, 0x1b
        /*006e*/ 	.short	0x0040


	//----- nvinfo : EIATTR_EXTERNS
	.align		4
        /*0070*/ 	.byte	0x04, 0x0f
        /*0072*/ 	.short	(.L_225 - .L_224)


	//   ....[0]....
	.align		4
.L_224:
        /*0074*/ 	.word	index@(__assertfail)


	//----- nvinfo : EIATTR_MERCURY_ISA_VERSION
	.align		4
.L_225:
        /*0078*/ 	.byte	0x03, 0x5f
        /*007a*/ 	.short	0x0101


	//----- nvinfo : EIATTR_VRC_CTA_INIT_COUNT
	.align		4
        /*007c*/ 	.byte	0x02, 0x4a
	.zero		1
	.zero		1


	//----- nvinfo : EIATTR_SYSCALL_OFFSETS
	.align		4
        /*0080*/ 	.byte	0x04, 0x46
        /*0082*/ 	.short	(.L_227 - .L_226)


	//   ....[0]....
.L_226:
        /*0084*/ 	.word	0x00000ae0


	//----- nvinfo : EIATTR_EXIT_INSTR_OFFSETS
	.align		4
.L_227:
        /*0088*/ 	.byte	0x04, 0x1c
        /*008a*/ 	.short	(.L_229 - .L_228)


	//   ....[0]....
.L_228:
        /*008c*/ 	.word	0x00000830


	//   ....[1]....
        /*0090*/ 	.word	0x00000b20


	//----- nvinfo : EIATTR_MAX_THREADS
	.align		4
.L_229:
        /*0094*/ 	.byte	0x04, 0x05
        /*0096*/ 	.short	(.L_231 - .L_230)
.L_230:
        /*0098*/ 	.word	0x00000400
        /*009c*/ 	.word	0x00000001
        /*00a0*/ 	.word	0x00000001


	//----- nvinfo : EIATTR_CRS_STACK_SIZE
	.align		4
.L_231:
        /*00a4*/ 	.byte	0x04, 0x1e
        /*00a6*/ 	.short	(.L_233 - .L_232)
.L_232:
        /*00a8*/ 	.word	0x00000000


	//----- nvinfo : EIATTR_CBANK_PARAM_SIZE
	.align		4
.L_233:
        /*00ac*/ 	.byte	0x03, 0x19
        /*00ae*/ 	.short	0x0024


	//----- nvinfo : EIATTR_PARAM_CBANK
	.align		4
        /*00b0*/ 	.byte	0x04, 0x0a
        /*00b2*/ 	.short	(.L_235 - .L_234)
	.align		4
.L_234:
        /*00b4*/ 	.word	index@(.nv.constant0.test_data_all_reduce_float32)
        /*00b8*/ 	.short	0x0380
        /*00ba*/ 	.short	0x0024


	//----- nvinfo : EIATTR_SW_WAR
	.align		4
.L_235:
        /*00bc*/ 	.byte	0x04, 0x36
        /*00be*/ 	.short	(.L_237 - .L_236)
.L_236:
        /*00c0*/ 	.word	0x00000008
.L_237:


//--------------------- .nv.info.test_data_all_reduce_float16 --------------------------
	.section	.nv.info.test_data_all_reduce_float16,"",@"SHT_CUDA_INFO"
	.sectionflags	@""
	.align	4


	//----- nvinfo : EIATTR_CUDA_API_VERSION
	.align		4
        /*0000*/ 	.byte	0x04, 0x37
        /*0002*/ 	.short	(.L_239 - .L_238)
.L_238:
        /*0004*/ 	.word	0x00000082


	//----- nvinfo : EIATTR_KPARAM_INFO
	.align		4
.L_239:
        /*0008*/ 	.byte	0x04, 0x17
        /*000a*/ 	.short	(.L_241 - .L_240)
.L_240:
        /*000c*/ 	.word	0x00000000
        /*0010*/ 	.short	0x0005
        /*0012*/ 	.short	0x0020
        /*0014*/ 	.byte	0x00, 0xf0, 0x11, 0x00


	//----- nvinfo : EIATTR_KPARAM_INFO
	.align		4
.L_241:
        /*0018*/ 	.byte	0x04, 0x17
        /*001a*/ 	.short	(.L_243 - .L_242)
.L_242:
        /*001c*/ 	.word	0x00000000
        /*0020*/ 	.short	0x0004
        /*0022*/ 	.short	0x001c
        /*0024*/ 	.byte	0x00, 0xf0, 0x11, 0x00


	//----- nvinfo : EIATTR_KPARAM_INFO
	.align		4
.L_243:
        /*0028*/ 	.byte	0x04, 0x17
        /*002a*/ 	.short	(.L_245 - .L_244)
.L_244:
        /*002c*/ 	.word	0x00000000
        /*0030*/ 	.short	0x0003
        /*0032*/ 	.short	0x0018
        /*0034*/ 	.byte	0x00, 0xf0, 0x11, 0x00


	//----- nvinfo : EIATTR_KPARAM_INFO
	.align		4
.L_245:
        /*0038*/ 	.byte	0x04, 0x17
        /*003a*/ 	.short	(.L_247 - .L_246)
.L_246:
        /*003c*/ 	.word	0x00000000
        /*0040*/ 	.short	0x0002
        /*0042*/ 	.short	0x0010
        /*0044*/ 	.byte	0x00, 0xf0, 0x21, 0x00


	//----- nvinfo : EIATTR_KPARAM_INFO
	.align		4
.L_247:
        /*0048*/ 	.byte	0x04, 0x17
        /*004a*/ 	.short	(.L_249 - .L_248)
.L_248:
        /*004c*/ 	.word	0x00000000
        /*0050*/ 	.short	0x0001
        /*0052*/ 	.short	0x0008
        /*0054*/ 	.byte	0x00, 0xf5, 0x21, 0x00


	//----- nvinfo : EIATTR_KPARAM_INFO
	.align		4
.L_249:
        /*0058*/ 	.byte	0x04, 0x17
        /*005a*/ 	.short	(.L_251 - .L_250)
.L_250:
        /*005c*/ 	.word	0x00000000
        /*0060*/ 	.short	0x0000
        /*0062*/ 	.short	0x0000
        /*0064*/ 	.byte	0x00, 0xf5, 0x21, 0x00


	//----- nvinfo : EIATTR_SPARSE_MMA_MASK
	.align		4
.L_251:
        /*0068*/ 	.byte	0x03, 0x50
        /*006a*/ 	.short	0x0000


	//----- nvinfo : EIATTR_MAXREG_COUNT
	.align		4
        /*006c*/ 	.byte	0x03, 0x1b
        /*006e*/ 	.short	0x0040


	//----- nvinfo : EIATTR_EXTERNS
	.align		4
        /*0070*/ 	.byte	0x04, 0x0f
        /*0072*/ 	.short	(.L_253 - .L_252)


	//   ....[0]....
	.align		4
.L_252:
        /*0074*/ 	.word	index@(__assertfail)


	//----- nvinfo : EIATTR_MERCURY_ISA_VERSION
	.align		4
.L_253:
        /*0078*/ 	.byte	0x03, 0x5f
        /*007a*/ 	.short	0x0101


	//----- nvinfo : EIATTR_VRC_CTA_INIT_COUNT
	.align		4
        /*007c*/ 	.byte	0x02, 0x4a
	.zero		1
	.zero		1


	//----- nvinfo : EIATTR_SYSCALL_OFFSETS
	.align		4
        /*0080*/ 	.byte	0x04, 0x46
        /*0082*/ 	.short	(.L_255 - .L_254)


	//   ....[0]....
.L_254:
        /*0084*/ 	.word	0x00000ad0


	//----- nvinfo : EIATTR_EXIT_INSTR_OFFSETS
	.align		4
.L_255:
        /*0088*/ 	.byte	0x04, 0x1c
        /*008a*/ 	.short	(.L_257 - .L_256)


	//   ....[0]....
.L_256:
        /*008c*/ 	.word	0x00000800


	//   ....[1]....
        /*0090*/ 	.word	0x00000b10


	//----- nvinfo : EIATTR_MAX_THREADS
	.align		4
.L_257:
        /*0094*/ 	.byte	0x04, 0x05
        /*0096*/ 	.short	(.L_259 - .L_258)
.L_258:
        /*0098*/ 	.word	0x00000400
        /*009c*/ 	.word	0x00000001
        /*00a0*/ 	.word	0x00000001


	//----- nvinfo : EIATTR_CRS_STACK_SIZE
	.align		4
.L_259:
        /*00a4*/ 	.byte	0x04, 0x1e
        /*00a6*/ 	.short	(.L_261 - .L_260)
.L_260:
        /*00a8*/ 	.word	0x00000000


	//----- nvinfo : EIATTR_CBANK_PARAM_SIZE
	.align		4
.L_261:
        /*00ac*/ 	.byte	0x03, 0x19
        /*00ae*/ 	.short	0x0024


	//----- nvinfo : EIATTR_PARAM_CBANK
	.align		4
        /*00b0*/ 	.byte	0x04, 0x0a
        /*00b2*/ 	.short	(.L_263 - .L_262)
	.align		4
.L_262:
        /*00b4*/ 	.word	index@(.nv.constant0.test_data_all_reduce_float16)
        /*00b8*/ 	.short	0x0380
        /*00ba*/ 	.short	0x0024


	//----- nvinfo : EIATTR_SW_WAR
	.align		4
.L_263:
        /*00bc*/ 	.byte	0x04, 0x36
        /*00be*/ 	.short	(.L_265 - .L_264)
.L_264:
        /*00c0*/ 	.word	0x00000008
.L_265:


//--------------------- .nv.info.test_data_all_gather_int32 --------------------------
	.section	.nv.info.test_data_all_gather_int32,"",@"SHT_CUDA_INFO"
	.sectionflags	@""
	.align	4


	//----- nvinfo : EIATTR_CUDA_API_VERSION
	.align		4
        /*0000*/ 	.byte	0x04, 0x37
        /*0002*/ 	.short	(.L_267 - .L_266)
.L_266:
        /*0004*/ 	.word	0x00000082


	//----- nvinfo : EIATTR_KPARAM_INFO
	.align		4
.L_267:
        /*0008*/ 	.byte	0x04, 0x17
        /*000a*/ 	.short	(.L_269 - .L_268)
.L_268:
        /*000c*/ 	.word	0x00000000
        /*0010*/ 	.short	0x0005
        /*0012*/ 	.short	0x0020
        /*0014*/ 	.byte	0x00, 0xf0, 0x11, 0x00


	//----- nvinfo : EIATTR_KPARAM_INFO
	.align		4
.L_269:
        /*0018*/ 	.byte	0x04, 0x17
        /*001a*/ 	.short	(.L_271 - .L_270)
.L_270:
        /*001c*/ 	.word	0x00000000
        /*0020*/ 	.short	0x0004
        /*0022*/ 	.short	0x001c
        /*0024*/ 	.byte	0x00, 0xf0, 0x11, 0x00


	//----- nvinfo : EIATTR_KPARAM_INFO
	.align		4
.L_271:
        /*0028*/ 	.byte	0x04, 0x17
        /*002a*/ 	.short	(.L_273 - .L_272)
.L_272:
        /*002c*/ 	.word	0x00000000
        /*0030*/ 	.short	0x0003
        /*0032*/ 	.short	0x0018
        /*0034*/ 	.byte	0x00, 0xf0, 0x11, 0x00


	//----- nvinfo : EIATTR_KPARAM_INFO
	.align		4
.L_273:
        /*0038*/ 	.byte	0x04, 0x17
        /*003a*/ 	.short	(.L_275 - .L_274)
.L_274:
        /*003c*/ 	.word	0x00000000
        /*0040*/ 	.short	0x0002
        /*0042*/ 	.short	0x0010
        /*0044*/ 	.byte	0x00, 0xf0, 0x21, 0x00


	//----- nvinfo : EIATTR_KPARAM_INFO
	.align		4
.L_275:
        /*0048*/ 	.byte	0x04, 0x17
        /*004a*/ 	.short	(.L_277 - .L_276)
.L_276:
        /*004c*/ 	.word	0x00000000
        /*0050*/ 	.short	0x0001
        /*0052*/ 	.short	0x0008
        /*0054*/ 	.byte	0x00, 0xf5, 0x21, 0x00


	//----- nvinfo : EIATTR_KPARAM_INFO
	.align		4
.L_277:
        /*0058*/ 	.byte	0x04, 0x17
        /*005a*/ 	.short	(.L_279 - .L_278)
.L_278:
        /*005c*/ 	.word	0x00000000
        /*0060*/ 	.short	0x0000
        /*0062*/ 	.short	0x0000
        /*0064*/ 	.byte	0x00, 0xf5, 0x21, 0x00


	//----- nvinfo : EIATTR_SPARSE_MMA_MASK
	.align		4
.L_279:
        /*0068*/ 	.byte	0x03, 0x50
        /*006a*/ 	.short	0x0000


	//----- nvinfo : EIATTR_MAXREG_COUNT
	.align		4
        /*006c*/ 	.byte	0x03, 0x1b
        /*006e*/ 	.short	0x0040


	//----- nvinfo : EIATTR_EXTERNS
	.align		4
        /*0070*/ 	.byte	0x04, 0x0f
        /*0072*/ 	.short	(.L_281 - .L_280)


	//   ....[0]....
	.align		4
.L_280:
        /*0074*/ 	.word	index@(__assertfail)


	//----- nvinfo : EIATTR_MERCURY_ISA_VERSION
	.align		4
.L_281:
        /*0078*/ 	.byte	0x03, 0x5f
        /*007a*/ 	.short	0x0101


	//----- nvinfo : EIATTR_VRC_CTA_INIT_COUNT
	.align		4
        /*007c*/ 	.byte	0x02, 0x4a
	.zero		1
	.zero		1


	//----- nvinfo : EIATTR_SYSCALL_OFFSETS
	.align		4
        /*0080*/ 	.byte	0x04, 0x46
        /*0082*/ 	.short	(.L_283 - .L_282)


	//   ....[0]....
.L_282:
        /*0084*/ 	.word	0x00000370


	//----- nvinfo : EIATTR_EXIT_INSTR_OFFSETS
	.align		4
.L_283:
        /*0088*/ 	.byte	0x04, 0x1c
        /*008a*/ 	.short	(.L_285 - .L_284)


	//   ....[0]....
.L_284:
        /*008c*/ 	.word	0x00000030


	//   ....[1]....
        /*0090*/ 	.word	0x00000400


	//----- nvinfo : EIATTR_MAX_THREADS
	.align		4
.L_285:
        /*0094*/ 	.byte	0x04, 0x05
        /*0096*/ 	.short	(.L_287 - .L_286)
.L_286:
        /*0098*/ 	.word	0x00000400
        /*009c*/ 	.word	0x00000001
        /*00a0*/ 	.word	0x00000001


	//----- nvinfo : EIATTR_CRS_STACK_SIZE
	.align		4
.L_287:
        /*00a4*/ 	.byte	0x04, 0x1e
        /*00a6*/ 	.short	(.L_289 - .L_288)
.L_288:
        /*00a8*/ 	.word	0x00000000


	//----- nvinfo : EIATTR_CBANK_PARAM_SIZE
	.align		4
.L_289:
        /*00ac*/ 	.byte	0x03, 0x19
        /*00ae*/ 	.short	0x0024


	//----- nvinfo : EIATTR_PARAM_CBANK
	.align		4
        /*00b0*/ 	.byte	0x04, 0x0a
        /*00b2*/ 	.short	(.L_291 - .L_290)
	.align		4
.L_290:
        /*00b4*/ 	.word	index@(.nv.constant0.test_data_all_gather_int32)
        /*00b8*/ 	.short	0x0380
        /*00ba*/ 	.short	0x0024


	//----- nvinfo : EIATTR_SW_WAR
	.align		4
.L_291:
        /*00bc*/ 	.byte	0x04, 0x36
        /*00be*/ 	.short	(.L_293 - .L_292)
.L_292:
        /*00c0*/ 	.word	0x00000008
.L_293:


//--------------------- .nv.info.test_data_all_gather_float32 --------------------------
	.section	.nv.info.test_data_all_gather_float32,"",@"SHT_CUDA_INFO"
	.sectionflags	@""
	.align	4


	//----- nvinfo : EIATTR_CUDA_API_VERSION
	.align		4
        /*0000*/ 	.byte	0x04, 0x37
        /*0002*/ 	.short	(.L_295 - .L_294)
.L_294:
        /*0004*/ 	.word	0x00000082


	//----- nvinfo : EIATTR_KPARAM_INFO
	.align		4
.L_295:
        /*0008*/ 	.byte	0x04, 0x17
        /*000a*/ 	.short	(.L_297 - .L_296)
.L_296:
        /*000c*/ 	.word	0x00000000
        /*0010*/ 	.short	0x0005
        /*0012*/ 	.short	0x0020
        /*0014*/ 	.byte	0x00, 0xf0, 0x11, 0x00


	//----- nvinfo : EIATTR_KPARAM_INFO
	.align		4
.L_297:
        /*0018*/ 	.byte	0x04, 0x17
        /*001a*/ 	.short	(.L_299 - .L_298)
.L_298:
        /*001c*/ 	.word	0x00000000
        /*0020*/ 	.short	0x0004
        /*0022*/ 	.short	0x001c
        /*0024*/ 	.byte	0x00, 0xf0, 0x11, 0x00


	//----- nvinfo : EIATTR_KPARAM_INFO
	.align		4
.L_299:
        /*0028*/ 	.byte	0x04, 0x17
        /*002a*/ 	.short	(.L_301 - .L_300)
.L_300:
        /*002c*/ 	.word	0x00000000
        /*0030*/ 	.short	0x0003
        /*0032*/ 	.short	0x0018
        /*0034*/ 	.byte	0x00, 0xf0, 0x11, 0x00


	//----- nvinfo : EIATTR_KPARAM_INFO
	.align		4
.L_301:
        /*0038*/ 	.byte	0x04, 0x17
        /*003a*/ 	.short	(.L_303 - .L_302)
.L_302:
        /*003c*/ 	.word	0x00000000
        /*0040*/ 	.short	0x0002
        /*0042*/ 	.short	0x0010
        /*0044*/ 	.byte	0x00, 0xf0, 0x21, 0x00


	//----- nvinfo : EIATTR_KPARAM_INFO
	.align		4
.L_303:
        /*0048*/ 	.byte	0x04, 0x17
        /*004a*/ 	.short	(.L_305 - .L_304)
.L_304:
        /*004c*/ 	.word	0x00000000
        /*0050*/ 	.short	0x0001
        /*0052*/ 	.short	0x0008
        /*0054*/ 	.byte	0x00, 0xf5, 0x21, 0x00


	//----- nvinfo : EIATTR_KPARAM_INFO
	.align		4
.L_305:
        /*0058*/ 	.byte	0x04, 0x17
        /*005a*/ 	.short	(.L_307 - .L_306)
.L_306:
        /*005c*/ 	.word	0x00000000
        /*0060*/ 	.short	0x0000
        /*0062*/ 	.short	0x0000
        /*0064*/ 	.byte	0x00, 0xf5, 0x21, 0x00


	//----- nvinfo : EIATTR_SPARSE_MMA_MASK
	.align		4
.L_307:
        /*0068*/ 	.byte	0x03, 0x50
        /*006a*/ 	.short	0x0000


	//----- nvinfo : EIATTR_MAXREG_COUNT
	.align		4
        /*006c*/ 	.byte	0x03, 0x1b
        /*006e*/ 	.short	0x0040


	//----- nvinfo : EIATTR_EXTERNS
	.align		4
        /*0070*/ 	.byte	0x04, 0x0f
        /*0072*/ 	.short	(.L_309 - .L_308)


	//   ....[0]....
	.align		4
.L_308:
        /*0074*/ 	.word	index@(__assertfail)


	//----- nvinfo : EIATTR_MERCURY_ISA_VERSION
	.align		4
.L_309:
        /*0078*/ 	.byte	0x03, 0x5f
        /*007a*/ 	.short	0x0101


	//----- nvinfo : EIATTR_VRC_CTA_INIT_COUNT
	.align		4
        /*007c*/ 	.byte	0x02, 0x4a
	.zero		1
	.zero		1


	//----- nvinfo : EIATTR_SYSCALL_OFFSETS
	.align		4
        /*0080*/ 	.byte	0x04, 0x46
        /*0082*/ 	.short	(.L_311 - .L_310)


	//   ....[0]....
.L_310:
        /*0084*/ 	.word	0x00000570


	//----- nvinfo : EIATTR_EXIT_INSTR_OFFSETS
	.align		4
.L_311:
        /*0088*/ 	.byte	0x04, 0x1c
        /*008a*/ 	.short	(.L_313 - .L_312)


	//   ....[0]....
.L_312:
        /*008c*/ 	.word	0x00000030


	//   ....[1]....
        /*0090*/ 	.word	0x00000630


	//----- nvinfo : EIATTR_MAX_THREADS
	.align		4
.L_313:
        /*0094*/ 	.byte	0x04, 0x05
        /*0096*/ 	.short	(.L_315 - .L_314)
.L_314:
        /*0098*/ 	.word	0x00000400
        /*009c*/ 	.word	0x00000001
        /*00a0*/ 	.word	0x00000001


	//----- nvinfo : EIATTR_CRS_STACK_SIZE
	.align		4
.L_315:
        /*00a4*/ 	.byte	0x04, 0x1e
        /*00a6*/ 	.short	(.L_317 - .L_316)
.L_316:
        /*00a8*/ 	.word	0x00000000


	//----- nvinfo : EIATTR_CBANK_PARAM_SIZE
	.align		4
.L_317:
        /*00ac*/ 	.byte	0x03, 0x19
        /*00ae*/ 	.short	0x0024


	//----- nvinfo : EIATTR_PARAM_CBANK
	.align		4
        /*00b0*/ 	.byte	0x04, 0x0a
        /*00b2*/ 	.short	(.L_319 - .L_318)
	.align		4
.L_318:
        /*00b4*/ 	.word	index@(.nv.constant0.test_data_all_gather_float32)
        /*00b8*/ 	.short	0x0380
        /*00ba*/ 	.short	0x0024


	//----- nvinfo : EIATTR_SW_WAR
	.align		4
.L_319:
        /*00bc*/ 	.byte	0x04, 0x36
        /*00be*/ 	.short	(.L_321 - .L_320)
.L_320:
        /*00c0*/ 	.word	0x00000008
.L_321:


//--------------------- .nv.info.test_data_all_gather_float16 --------------------------
	.section	.nv.info.test_data_all_gather_float16,"",@"SHT_CUDA_INFO"
	.sectionflags	@""
	.align	4


	//----- nvinfo : EIATTR_CUDA_API_VERSION
	.align		4
        /*0000*/ 	.byte	0x04, 0x37
        /*0002*/ 	.short	(.L_323 - .L_322)
.L_322:
        /*0004*/ 	.word	0x00000082


	//----- nvinfo : EIATTR_KPARAM_INFO
	.align		4
.L_323:
        /*0008*/ 	.byte	0x04, 0x17
        /*000a*/ 	.short	(.L_325 - .L_324)
.L_324:
        /*000c*/ 	.word	0x00000000
        /*0010*/ 	.short	0x0005
        /*0012*/ 	.short	0x0020
        /*0014*/ 	.byte	0x00, 0xf0, 0x11, 0x00


	//----- nvinfo : EIATTR_KPARAM_INFO
	.align		4
.L_325:
        /*0018*/ 	.byte	0x04, 0x17
        /*001a*/ 	.short	(.L_327 - .L_326)
.L_326:
        /*001c*/ 	.word	0x00000000
        /*0020*/ 	.short	0x0004
        /*0022*/ 	.short	0x001c
        /*0024*/ 	.byte	0x00, 0xf0, 0x11, 0x00


	//----- nvinfo : EIATTR_KPARAM_INFO
	.align		4
.L_327:
        /*0028*/ 	.byte	0x04, 0x17
        /*002a*/ 	.short	(.L_329 - .L_328)
.L_328:
        /*002c*/ 	.word	0x00000000
        /*0030*/ 	.short	0x0003
        /*0032*/ 	.short	0x0018
        /*0034*/ 	.byte	0x00, 0xf0, 0x11, 0x00


	//----- nvinfo : EIATTR_KPARAM_INFO
	.align		4
.L_329:
        /*0038*/ 	.byte	0x04, 0x17
        /*003a*/ 	.short	(.L_331 - .L_330)
.L_330:
        /*003c*/ 	.word	0x00000000
        /*0040*/ 	.short	0x0002
        /*0042*/ 	.short	0x0010
        /*0044*/ 	.byte	0x00, 0xf0, 0x21, 0x00


	//----- nvinfo : EIATTR_KPARAM_INFO
	.align		4
.L_331:
        /*0048*/ 	.byte	0x04, 0x17
        /*004a*/ 	.short	(.L_333 - .L_332)
.L_332:
        /*004c*/ 	.word	0x00000000
        /*0050*/ 	.short	0x0001
        /*0052*/ 	.short	0x0008
        /*0054*/ 	.byte	0x00, 0xf5, 0x21, 0x00


	//----- nvinfo : EIATTR_KPARAM_INFO
	.align		4
.L_333:
        /*0058*/ 	.byte	0x04, 0x17
        /*005a*/ 	.short	(.L_335 - .L_334)
.L_334:
        /*005c*/ 	.word	0x00000000
        /*0060*/ 	.short	0x0000
        /*0062*/ 	.short	0x0000
        /*0064*/ 	.byte	0x00, 0xf5, 0x21, 0x00


	//----- nvinfo : EIATTR_SPARSE_MMA_MASK
	.align		4
.L_335:
        /*0068*/ 	.byte	0x03, 0x50
        /*006a*/ 	.short	0x0000


	//----- nvinfo : EIATTR_MAXREG_COUNT
	.align		4
        /*006c*/ 	.byte	0x03, 0x1b
        /*006e*/ 	.short	0x0040


	//----- nvinfo : EIATTR_EXTERNS
	.align		4
        /*0070*/ 	.byte	0x04, 0x0f
        /*0072*/ 	.short	(.L_337 - .L_336)


	//   ....[0]....
	.align		4
.L_336:
        /*0074*/ 	.word	index@(__assertfail)


	//----- nvinfo : EIATTR_MERCURY_ISA_VERSION
	.align		4
.L_337:
        /*0078*/ 	.byte	0x03, 0x5f
        /*007a*/ 	.short	0x0101


	//----- nvinfo : EIATTR_VRC_CTA_INIT_COUNT
	.align		4
        /*007c*/ 	.byte	0x02, 0x4a
	.zero		1
	.zero		1


	//----- nvinfo : EIATTR_SYSCALL_OFFSETS
	.align		4
        /*0080*/ 	.byte	0x04, 0x46
        /*0082*/ 	.short	(.L_339 - .L_338)


	//   ....[0]....
.L_338:
        /*0084*/ 	.word	0x00000540


	//----- nvinfo : EIATTR_EXIT_INSTR_OFFSETS
	.align		4
.L_339:
        /*0088*/ 	.byte	0x04, 0x1c
        /*008a*/ 	.short	(.L_341 - .L_340)


	//   ....[0]....
.L_340:
        /*008c*/ 	.word	0x00000030


	//   ....[1]....
        /*0090*/ 	.word	0x00000600


	//----- nvinfo : EIATTR_MAX_THREADS
	.align		4
.L_341:
        /*0094*/ 	.byte	0x04, 0x05
        /*0096*/ 	.short	(.L_343 - .L_342)
.L_342:
        /*0098*/ 	.word	0x00000400
        /*009c*/ 	.word	0x00000001
        /*00a0*/ 	.word	0x00000001


	//----- nvinfo : EIATTR_CRS_STACK_SIZE
	.align		4
.L_343:
        /*00a4*/ 	.byte	0x04, 0x1e
        /*00a6*/ 	.short	(.L_345 - .L_344)
.L_344:
        /*00a8*/ 	.word	0x00000000


	//----- nvinfo : EIATTR_CBANK_PARAM_SIZE
	.align		4
.L_345:
        /*00ac*/ 	.byte	0x03, 0x19
        /*00ae*/ 	.short	0x0024


	//----- nvinfo : EIATTR_PARAM_CBANK
	.align		4
        /*00b0*/ 	.byte	0x04, 0x0a
        /*00b2*/ 	.short	(.L_347 - .L_346)
	.align		4
.L_346:
        /*00b4*/ 	.word	index@(.nv.constant0.test_data_all_gather_float16)
        /*00b8*/ 	.short	0x0380
        /*00ba*/ 	.short	0x0024


	//----- nvinfo : EIATTR_SW_WAR
	.align		4
.L_347:
        /*00bc*/ 	.byte	0x04, 0x36
        /*00be*/ 	.short	(.L_349 - .L_348)
.L_348:
        /*00c0*/ 	.word	0x00000008
.L_349:


//--------------------- .nv.info.fill_data_int32  --------------------------
	.section	.nv.info.fill_data_int32,"",@"SHT_CUDA_INFO"
	.sectionflags	@""
	.align	4


	//----- nvinfo : EIATTR_CUDA_API_VERSION
	.align		4
        /*0000*/ 	.byte	0x04, 0x37
        /*0002*/ 	.short	(.L_351 - .L_350)
.L_350:
        /*0004*/ 	.word	0x00000082


	//----- nvinfo : EIATTR_KPARAM_INFO
	.align		4
.L_351:
        /*0008*/ 	.byte	0x04, 0x17
        /*000a*/ 	.short	(.L_353 - .L_352)
.L_352:
        /*000c*/ 	.word	0x00000000
        /*0010*/ 	.short	0x0003
        /*0012*/ 	.short	0x0014
        /*0014*/ 	.byte	0x00, 0xf0, 0x11, 0x00


	//----- nvinfo : EIATTR_KPARAM_INFO
	.align		4
.L_353:
        /*0018*/ 	.byte	0x04, 0x17
        /*001a*/ 	.short	(.L_355 - .L_354)
.L_354:
        /*001c*/ 	.word	0x00000000
        /*0020*/ 	.short	0x0002
        /*0022*/ 	.short	0x0010
        /*0024*/ 	.byte	0x00, 0xf0, 0x11, 0x00


	//----- nvinfo : EIATTR_KPARAM_INFO
	.align		4
.L_355:
        /*0028*/ 	.byte	0x04, 0x17
        /*002a*/ 	.short	(.L_357 - .L_356)
.L_356:
        /*002c*/ 	.word	0x00000000
        /*0030*/ 	.short	0x0001
        /*0032*/ 	.short	0x0008
        /*0034*/ 	.byte	0x00, 0xf0, 0x21, 0x00


	//----- nvinfo : EIATTR_KPARAM_INFO
	.align		4
.L_357:
        /*0038*/ 	.byte	0x04, 0x17
        /*003a*/ 	.short	(.L_359 - .L_358)
.L_358:
        /*003c*/ 	.word	0x00000000
        /*0040*/ 	.short	0x0000
        /*0042*/ 	.short	0x0000
        /*0044*/ 	.byte	0x00, 0xf5, 0x21, 0x00


	//----- nvinfo : EIATTR_SPARSE_MMA_MASK
	.align		4
.L_359:
        /*0048*/ 	.byte	0x03, 0x50
        /*004a*/ 	.short	0x0000


	//----- nvinfo : EIATTR_MAXREG_COUNT
	.align		4
        /*004c*/ 	.byte	0x03, 0x1b
        /*004e*/ 	.short	0x0040


	//----- nvinfo : EIATTR_MERCURY_ISA_VERSION
	.align		4
        /*0050*/ 	.byte	0x03, 0x5f
        /*0052*/ 	.short	0x0101


	//----- nvinfo : EIATTR_VRC_CTA_INIT_COUNT
	.align		4
        /*0054*/ 	.byte	0x02, 0x4a
	.zero		1
	.zero		1


	//----- nvinfo : EIATTR_EXIT_INSTR_OFFSETS
	.align		4
        /*0058*/ 	.byte	0x04, 0x1c
        /*005a*/ 	.short	(.L_361 - .L_360)


	//   ....[0]....
.L_360:
        /*005c*/ 	.word	0x00000080


	//   ....[1]....
        /*0060*/ 	.word	0x00000170


	//----- nvinfo : EIATTR_MAX_THREADS
	.align		4
.L_361:
        /*0064*/ 	.byte	0x04, 0x05
        /*0066*/ 	.short	(.L_363 - .L_362)
.L_362:
        /*0068*/ 	.word	0x00000400
        /*006c*/ 	.word	0x00000001
        /*0070*/ 	.word	0x00000001


	//----- nvinfo : EIATTR_CRS_STACK_SIZE
	.align		4
.L_363:
        /*0074*/ 	.byte	0x04, 0x1e
        /*0076*/ 	.short	(.L_365 - .L_364)
.L_364:
        /*0078*/ 	.word	0x00000000


	//----- nvinfo : EIATTR_CBANK_PARAM_SIZE
	.align		4
.L_365:
        /*007c*/ 	.byte	0x03, 0x19
        /*007e*/ 	.short	0x0018


	//----- nvinfo : EIATTR_PARAM_CBANK
	.align		4
        /*0080*/ 	.byte	0x04, 0x0a
        /*0082*/ 	.short	(.L_367 - .L_366)
	.align		4
.L_366:
        /*0084*/ 	.word	index@(.nv.constant0.fill_data_int32)
        /*0088*/ 	.short	0x0380
        /*008a*/ 	.short	0x0018


	//----- nvinfo : EIATTR_SW_WAR
	.align		4
.L_367:
        /*008c*/ 	.byte	0x04, 0x36
        /*008e*/ 	.short	(.L_369 - .L_368)
.L_368:
        /*0090*/ 	.word	0x00000008
.L_369:


//--------------------- .nv.info.fill_data_float32 --------------------------
	.section	.nv.info.fill_data_float32,"",@"SHT_CUDA_INFO"
	.sectionflags	@""
	.align	4


	//----- nvinfo : EIATTR_CUDA_API_VERSION
	.align		4
        /*0000*/ 	.byte	0x04, 0x37
        /*0002*/ 	.short	(.L_371 - .L_370)
.L_370:
        /*0004*/ 	.word	0x00000082


	//----- nvinfo : EIATTR_KPARAM_INFO
	.align		4
.L_371:
        /*0008*/ 	.byte	0x04, 0x17
        /*000a*/ 	.short	(.L_373 - .L_372)
.L_372:
        /*000c*/ 	.word	0x00000000
        /*0010*/ 	.short	0x0003
        /*0012*/ 	.short	0x0014
        /*0014*/ 	.byte	0x00, 0xf0, 0x11, 0x00


	//----- nvinfo : EIATTR_KPARAM_INFO
	.align		4
.L_373:
        /*0018*/ 	.byte	0x04, 0x17
        /*001a*/ 	.short	(.L_375 - .L_374)
.L_374:
        /*001c*/ 	.word	0x00000000
        /*0020*/ 	.short	0x0002
        /*0022*/ 	.short	0x0010
        /*0024*/ 	.byte	0x00, 0xf0, 0x11, 0x00


	//----- nvinfo : EIATTR_KPARAM_INFO
	.align		4
.L_375:
        /*0028*/ 	.byte	0x04, 0x17
        /*002a*/ 	.short	(.L_377 - .L_376)
.L_376:
        /*002c*/ 	.word	0x00000000
        /*0030*/ 	.short	0x0001
        /*0032*/ 	.short	0x0008
        /*0034*/ 	.byte	0x00, 0xf0, 0x21, 0x00


	//----- nvinfo : EIATTR_KPARAM_INFO
	.align		4
.L_377:
        /*0038*/ 	.byte	0x04, 0x17
        /*003a*/ 	.short	(.L_379 - .L_378)
.L_378:
        /*003c*/ 	.word	0x00000000
        /*0040*/ 	.short	0x0000
        /*0042*/ 	.short	0x0000
        /*0044*/ 	.byte	0x00, 0xf5, 0x21, 0x00


	//----- nvinfo : EIATTR_SPARSE_MMA_MASK
	.align		4
.L_379:
        /*0048*/ 	.byte	0x03, 0x50
        /*004a*/ 	.short	0x0000


	//----- nvinfo : EIATTR_MAXREG_COUNT
	.align		4
        /*004c*/ 	.byte	0x03, 0x1b
        /*004e*/ 	.short	0x0040


	//----- nvinfo : EIATTR_MERCURY_ISA_VERSION
	.align		4
        /*0050*/ 	.byte	0x03, 0x5f
        /*0052*/ 	.short	0x0101


	//----- nvinfo : EIATTR_VRC_CTA_INIT_COUNT
	.align		4
        /*0054*/ 	.byte	0x02, 0x4a
	.zero		1
	.zero		1


	//----- nvinfo : EIATTR_EXIT_INSTR_OFFSETS
	.align		4
        /*0058*/ 	.byte	0x04, 0x1c
        /*005a*/ 	.short	(.L_381 - .L_380)


	//   ....[0]....
.L_380:
        /*005c*/ 	.word	0x00000090


	//   ....[1]....
        /*0060*/ 	.word	0x000003a0


	//----- nvinfo : EIATTR_MAX_THREADS
	.align		4
.L_381:
        /*0064*/ 	.byte	0x04, 0x05
        /*0066*/ 	.short	(.L_383 - .L_382)
.L_382:
        /*0068*/ 	.word	0x00000400
        /*006c*/ 	.word	0x00000001
        /*0070*/ 	.word	0x00000001


	//----- nvinfo : EIATTR_CRS_STACK_SIZE
	.align		4
.L_383:
        /*0074*/ 	.byte	0x04, 0x1e
        /*0076*/ 	.short	(.L_385 - .L_384)
.L_384:
        /*0078*/ 	.word	0x00000000


	//----- nvinfo : EIATTR_CBANK_PARAM_SIZE
	.align		4
.L_385:
        /*007c*/ 	.byte	0x03, 0x19
        /*007e*/ 	.short	0x0018


	//----- nvinfo : EIATTR_PARAM_CBANK
	.align		4
        /*0080*/ 	.byte	0x04, 0x0a
        /*0082*/ 	.short	(.L_387 - .L_386)
	.align		4
.L_386:
        /*0084*/ 	.word	index@(.nv.constant0.fill_data_float32)
        /*0088*/ 	.short	0x0380
        /*008a*/ 	.short	0x0018


	//----- nvinfo : EIATTR_SW_WAR
	.align		4
.L_387:
        /*008c*/ 	.byte	0x04, 0x36
        /*008e*/ 	.short	(.L_389 - .L_388)
.L_388:
        /*0090*/ 	.word	0x00000008
.L_389:


//--------------------- .nv.info.fill_data_float16 --------------------------
	.section	.nv.info.fill_data_float16,"",@"SHT_CUDA_INFO"
	.sectionflags	@""
	.align	4


	//----- nvinfo : EIATTR_CUDA_API_VERSION
	.align		4
        /*0000*/ 	.byte	0x04, 0x37
        /*0002*/ 	.short	(.L_391 - .L_390)
.L_390:
        /*0004*/ 	.word	0x00000082


	//----- nvinfo : EIATTR_KPARAM_INFO
	.align		4
.L_391:
        /*0008*/ 	.byte	0x04, 0x17
        /*000a*/ 	.short	(.L_393 - .L_392)
.L_392:
        /*000c*/ 	.word	0x00000000
        /*0010*/ 	.short	0x0003
        /*0012*/ 	.short	0x0014
        /*0014*/ 	.byte	0x00, 0xf0, 0x11, 0x00


	//----- nvinfo : EIATTR_KPARAM_INFO
	.align		4
.L_393:
        /*0018*/ 	.byte	0x04, 0x17
        /*001a*/ 	.short	(.L_395 - .L_394)
.L_394:
        /*001c*/ 	.word	0x00000000
        /*0020*/ 	.short	0x0002
        /*0022*/ 	.short	0x0010
        /*0024*/ 	.byte	0x00, 0xf0, 0x11, 0x00


	//----- nvinfo : EIATTR_KPARAM_INFO
	.align		4
.L_395:
        /*0028*/ 	.byte	0x04, 0x17
        /*002a*/ 	.short	(.L_397 - .L_396)
.L_396:
        /*002c*/ 	.word	0x00000000
        /*0030*/ 	.short	0x0001
        /*0032*/ 	.short	0x0008
        /*0034*/ 	.byte	0x00, 0xf0, 0x21, 0x00


	//----- nvinfo : EIATTR_KPARAM_INFO
	.align		4
.L_397:
        /*0038*/ 	.byte	0x04, 0x17
        /*003a*/ 	.short	(.L_399 - .L_398)
.L_398:
        /*003c*/ 	.word	0x00000000
        /*0040*/ 	.short	0x0000
        /*0042*/ 	.short	0x0000
        /*0044*/ 	.byte	0x00, 0xf5, 0x21, 0x00


	//----- nvinfo : EIATTR_SPARSE_MMA_MASK
	.align		4
.L_399:
        /*0048*/ 	.byte	0x03, 0x50
        /*004a*/ 	.short	0x0000


	//----- nvinfo : EIATTR_MAXREG_COUNT
	.align		4
        /*004c*/ 	.byte	0x03, 0x1b
        /*004e*/ 	.short	0x0040


	//----- nvinfo : EIATTR_MERCURY_ISA_VERSION
	.align		4
        /*0050*/ 	.byte	0x03, 0x5f
        /*0052*/ 	.short	0x0101


	//----- nvinfo : EIATTR_VRC_CTA_INIT_COUNT
	.align		4
        /*0054*/ 	.byte	0x02, 0x4a
	.zero		1
	.zero		1


	//----- nvinfo : EIATTR_EXIT_INSTR_OFFSETS
	.align		4
        /*0058*/ 	.byte	0x04, 0x1c
        /*005a*/ 	.short	(.L_401 - .L_400)


	//   ....[0]....
.L_400:
        /*005c*/ 	.word	0x00000080


	//   ....[1]....
        /*0060*/ 	.word	0x000003c0


	//----- nvinfo : EIATTR_MAX_THREADS
	.align		4
.L_401:
        /*0064*/ 	.byte	0x04, 0x05
        /*0066*/ 	.short	(.L_403 - .L_402)
.L_402:
        /*0068*/ 	.word	0x00000400
        /*006c*/ 	.word	0x00000001
        /*0070*/ 	.word	0x00000001


	//----- nvinfo : EIATTR_CRS_STACK_SIZE
	.align		4
.L_403:
        /*0074*/ 	.byte	0x04, 0x1e
        /*0076*/ 	.short	(.L_405 - .L_404)
.L_404:
        /*0078*/ 	.word	0x00000000


	//----- nvinfo : EIATTR_CBANK_PARAM_SIZE
	.align		4
.L_405:
        /*007c*/ 	.byte	0x03, 0x19
        /*007e*/ 	.short	0x0018


	//----- nvinfo : EIATTR_PARAM_CBANK
	.align		4
        /*0080*/ 	.byte	0x04, 0x0a
        /*0082*/ 	.short	(.L_407 - .L_406)
	.align		4
.L_406:
        /*0084*/ 	.word	index@(.nv.constant0.fill_data_float16)
        /*0088*/ 	.short	0x0380
        /*008a*/ 	.short	0x0018


	//----- nvinfo : EIATTR_SW_WAR
	.align		4
.L_407:
        /*008c*/ 	.byte	0x04, 0x36
        /*008e*/ 	.short	(.L_409 - .L_408)
.L_408:
        /*0090*/ 	.word	0x00000008
.L_409:


//--------------------- .nv.callgraph             --------------------------
	.section	.nv.callgraph,"",@"SHT_CUDA_CALLGRAPH"
	.align	4
	.sectionentsize	8
	.align		4
        /*0000*/ 	.word	0x00000000
	.align		4
        /*0004*/ 	.word	0xffffffff
	.align		4
        /*0008*/ 	.word	index@(test_data_reduce_scatter_int32)
	.align		4
        /*000c*/ 	.word	index@(__assertfail)
	.align		4
        /*0010*/ 	.word	index@(test_data_reduce_scatter_float32)
	.align		4
        /*0014*/ 	.word	index@(__assertfail)
	.align		4
        /*0018*/ 	.word	index@(test_data_reduce_scatter_float16)
	.align		4
        /*001c*/ 	.word	index@(__assertfail)
	.align		4
        /*0020*/ 	.word	index@(test_data_all_reduce_int32)
	.align		4
        /*0024*/ 	.word	index@(__assertfail)
	.align		4
        /*0028*/ 	.word	index@(test_data_all_reduce_float32)
	.align		4
        /*002c*/ 	.word	index@(__assertfail)
	.align		4
        /*0030*/ 	.word	index@(test_data_all_reduce_float16)
	.align		4
        /*0034*/ 	.word	index@(__assertfail)
	.align		4
        /*0038*/ 	.word	index@(test_data_all_gather_int32)
	.align		4
        /*003c*/ 	.word	index@(__assertfail)
	.align		4
        /*0040*/ 	.word	index@(test_data_all_gather_float32)
	.align		4
        /*0044*/ 	.word	index@(__assertfail)
	.align		4
        /*0048*/ 	.word	index@(test_data_all_gather_float16)
	.align		4
        /*004c*/ 	.word	index@(__assertfail)
	.align		4
        /*0050*/ 	.word	0x00000000
	.align		4
        /*0054*/ 	.word	0xfffffffe
	.align		4
        /*0058*/ 	.word	0x00000000
	.align		4
        /*005c*/ 	.word	0xfffffffd
	.align		4
        /*0060*/ 	.word	0x00000000
	.align		4
        /*0064*/ 	.word	0xfffffffc


//--------------------- .nv.constant4             --------------------------
	.section	.nv.constant4,"a",@progbits
	.align	8
	.align		8
.nv.constant4:
        /*0000*/ 	.dword	__assertfail
	.align		8
        /*0008*/ 	.dword	__unnamed_1
	.align		8
        /*0010*/ 	.dword	__unnamed_2
	.align		8
        /*0018*/ 	.dword	__unnamed_3
	.align		8
        /*0020*/ 	.dword	__unnamed_4
	.align		8
        /*0028*/ 	.dword	__unnamed_5
	.align		8
        /*0030*/ 	.dword	__unnamed_6
	.align		8
        /*0038*/ 	.dword	__unnamed_7
	.align		8
        /*0040*/ 	.dword	__unnamed_8
	.align		8
        /*0048*/ 	.dword	__unnamed_9
	.align		8
        /*0050*/ 	.dword	$str
	.align		8
        /*0058*/ 	.dword	$str$1
	.align		8
        /*0060*/ 	.dword	$str$2


//--------------------- .text.test_data_reduce_scatter_int32 --------------------------
	.section	.text.test_data_reduce_scatter_int32,"ax",@progbits
	.align	128
        .global         test_data_reduce_scatter_int32
        .type           test_data_reduce_scatter_int32,@function
        .size           test_data_reduce_scatter_int32,(.L_x_155 - test_data_reduce_scatter_int32)
        .other          test_data_reduce_scatter_int32,@"STO_CUDA_ENTRY STV_DEFAULT"
test_data_reduce_scatter_int32:
.text.test_data_reduce_scatter_int32:
[----:B------:R-:W0:Y:S01]  /*0000*/  LDC R1, c[0x0][0x37c] ;  /* 0x0000df00ff017b82 */ /* 0x000e220000000800 */
[----:B------:R-:W1:Y:S01]  /*0010*/  LDCU UR6, c[0x0][0x398] ;  /* 0x00007300ff0677ac */ /* 0x000e620008000800 */
[----:B------:R-:W2:Y:S01]  /*0020*/  LDCU UR4, c[0x0][0x394] ;  /* 0x00007280ff0477ac */ /* 0x000ea20008000800 */
[----:B-1----:R-:W-:-:S04]  /*0030*/  USHF.R.S32.HI UR5, URZ, 0x1f, UR6 ;  /* 0x0000001fff057899 */ /* 0x002fc80008011406 */
[----:B--2---:R-:W-:-:S04]  /*0040*/  ULOP3.LUT UR4, UR5, UR4, URZ, 0xfc, !UPT ;  /* 0x0000000405047292 */ /* 0x004fc8000f8efcff */
[----:B------:R-:W-:-:S09]  /*0050*/  UISETP.NE.U32.AND UP0, UPT, UR4, URZ, UPT ;  /* 0x000000ff0400728c */ /* 0x000fd2000bf05070 */
[----:B------:R-:W-:Y:S05]  /*0060*/  BRA.U UP0, `(.L_x_0) ;  /* 0x0000000100547547 */ /* 0x000fea000b800000 */
[----:B------:R-:W1:Y:S01]  /*0070*/  I2F.U32.RP R0, UR6 ;  /* 0x0000000600007d06 */ /* 0x000e620008209000 */
[----:B------:R-:W2:Y:S01]  /*0080*/  LDC R4, c[0x0][0x390] ;  /* 0x0000e400ff047b82 */ /* 0x000ea20000000800 */
[----:B------:R-:W-:-:S06]  /*0090*/  ISETP.NE.U32.AND P2, PT, RZ, UR6, PT ;  /* 0x00000006ff007c0c */ /* 0x000fcc000bf45070 */
[----:B-1----:R-:W1:Y:S02]  /*00a0*/  MUFU.RCP R0, R0 ;  /* 0x0000000000007308 */ /* 0x002e640000001000 */
[----:B-1----:R-:W-:-:S06]  /*00b0*/  VIADD R2, R0, 0xffffffe ;  /* 0x0ffffffe00027836 */ /* 0x002fcc0000000000 */
[----:B------:R1:W3:Y:S02]  /*00c0*/  F2I.FTZ.U32.TRUNC.NTZ R3, R2 ;  /* 0x0000000200037305 */ /* 0x0002e4000021f000 */
[----:B-1----:R-:W-:Y:S02]  /*00d0*/  IMAD.MOV.U32 R2, RZ, RZ, RZ ;  /* 0x000000ffff027224 */ /* 0x002fe400078e00ff */
[----:B---3--:R-:W-:-:S04]  /*00e0*/  IMAD.MOV R5, RZ, RZ, -R3 ;  /* 0x000000ffff057224 */ /* 0x008fc800078e0a03 */
[----:B------:R-:W-:-:S04]  /*00f0*/  IMAD R5, R5, UR6, RZ ;  /* 0x0000000605057c24 */ /* 0x000fc8000f8e02ff */
[----:B------:R-:W-:-:S06]  /*0100*/  IMAD.HI.U32 R3, R3, R5, R2 ;  /* 0x0000000503037227 */ /* 0x000fcc00078e0002 */
[----:B--2---:R-:W-:-:S05]  /*0110*/  IMAD.HI.U32 R3, R3, R4, RZ ;  /* 0x0000000403037227 */ /* 0x004fca00078e00ff */
[----:B------:R-:W-:-:S05]  /*0120*/  IADD3 R5, PT, PT, -R3, RZ, RZ ;  /* 0x000000ff03057210 */ /* 0x000fca0007ffe1ff */
[----:B------:R-:W-:-:S05]  /*0130*/  IMAD R0, R5, UR6, R4 ;  /* 0x0000000605007c24 */ /* 0x000fca000f8e0204 */
[----:B------:R-:W-:-:S13]  /*0140*/  ISETP.GE.U32.AND P0, PT, R0, UR6, PT ;  /* 0x0000000600007c0c */ /* 0x000fda000bf06070 */
[----:B------:R-:W-:Y:S02]  /*0150*/  @P0 VIADD R0, R0, -UR6 ;  /* 0x8000000600000c36 */ /* 0x000fe40008000000 */
[----:B------:R-:W-:-:S03]  /*0160*/  @P0 VIADD R3, R3, 0x1 ;  /* 0x0000000103030836 */ /* 0x000fc60000000000 */
[----:B------:R-:W-:-:S13]  /*0170*/  ISETP.GE.U32.AND P1, PT, R0, UR6, PT ;  /* 0x0000000600007c0c */ /* 0x000fda000bf26070 */
[----:B------:R-:W-:Y:S01]  /*0180*/  @P1 VIADD R3, R3, 0x1 ;  /* 0x0000000103031836 */ /* 0x000fe20000000000 */
[----:B------:R-:W-:-:S04]  /*0190*/  @!P2 LOP3.LUT R3, RZ, UR6, RZ, 0x33, !PT ;  /* 0x00000006ff03ac12 */ /* 0x000fc8000f8e33ff */
[----:B------:R-:W-:Y:S01]  /*01a0*/  MOV R5, R3 ;  /* 0x0000000300057202 */ /* 0x000fe20000000f00 */
[----:B------:R-:W-:Y:S06]  /*01b0*/  BRA `(.L_x_1) ;  /* 0x0000000000087947 */ /* 0x000fec0003800000 */
.L_x_0:
[----:B------:R-:W-:-:S07]  /*01c0*/  MOV R0, 0x1e0 ;  /* 0x000001e000007802 */ /* 0x000fce0000000f00 */
[----:B0-----:R-:W-:Y:S05]  /*01d0*/  CALL.REL.NOINC `($__internal_0_$__cuda_sm20_div_u64) ;  /* 0x0000000400887944 */ /* 0x001fea0003c00000 */
.L_x_1:
[----:B------:R-:W1:Y:S01]  /*01e0*/  LDCU UR6, c[0x0][0x398] ;  /* 0x00007300ff0677ac */ /* 0x000e620008000800 */
[----:B------:R-:W2:Y:S01]  /*01f0*/  LDCU.64 UR36, c[0x0][0x358] ;  /* 0x00006b00ff2477ac */ /* 0x000ea20008000a00 */
[----:B-1----:R-:W-:-:S09]  /*0200*/  UISETP.GE.AND UP0, UPT, UR6, 0x1, UPT ;  /* 0x000000010600788c */ /* 0x002fd2000bf06270 */
[----:B--2---:R-:W-:Y:S05]  /*0210*/  BRA.U !UP0, `(.L_x_2) ;  /* 0x0000000108747547 */ /* 0x004fea000b800000 */
[----:B------:R-:W1:Y:S01]  /*0220*/  S2R R3, SR_TID.X ;  /* 0x0000000000037919 */ /* 0x000e620000002100 */
[----:B------:R-:W1:Y:S08]  /*0230*/  S2UR UR4, SR_CTAID.X ;  /* 0x00000000000479c3 */ /* 0x000e700000002500 */
[----:B------:R-:W1:Y:S01]  /*0240*/  LDC R4, c[0x0][0x360] ;  /* 0x0000d800ff047b82 */ /* 0x000e620000000800 */
[----:B------:R-:W2:Y:S01]  /*0250*/  LDCU UR5, c[0x0][0x370] ;  /* 0x00006e00ff0577ac */ /* 0x000ea20008000800 */
[C---:B-1----:R-:W-:Y:S01]  /*0260*/  IMAD R0, R4.reuse, UR4, R3 ;  /* 0x0000000404007c24 */ /* 0x042fe2000f8e0203 */
[----:B------:R-:W-:Y:S01]  /*0270*/  UMOV UR4, URZ ;  /* 0x000000ff00047c82 */ /* 0x000fe20008000000 */
[----:B--2---:R-:W-:-:S07]  /*0280*/  IMAD R4, R4, UR5, RZ ;  /* 0x0000000504047c24 */ /* 0x004fce000f8e02ff */
.L_x_6:
[----:B------:R-:W1:Y:S01]  /*0290*/  LDCU.64 UR8, c[0x0][0x390] ;  /* 0x00007200ff0877ac */ /* 0x000e620008000a00 */
[----:B------:R-:W-:Y:S01]  /*02a0*/  ISETP.NE.AND P0, PT, RZ, UR4, PT ;  /* 0x00000004ff007c0c */ /* 0x000fe2000bf05270 */
[----:B------:R-:W-:Y:S01]  /*02b0*/  BSSY.RECONVERGENT B0, `(.L_x_3) ;  /* 0x0000012000007945 */ /* 0x000fe20003800200 */
[----:B------:R-:W2:Y:S01]  /*02c0*/  LDCU UR6, c[0x0][0x398] ;  /* 0x00007300ff0677ac */ /* 0x000ea20008000800 */
[----:B------:R-:W-:Y:S01]  /*02d0*/  UIADD3 UR4, UPT, UPT, UR4, 0x1, URZ ;  /* 0x0000000104047890 */ /* 0x000fe2000fffe0ff */
[----:B-1----:R-:W-:-:S04]  /*02e0*/  ISETP.GE.U32.AND P1, PT, R0, UR8, PT ;  /* 0x0000000800007c0c */ /* 0x002fc8000bf26070 */
[----:B------:R-:W-:Y:S01]  /*02f0*/  ISETP.GE.U32.OR.EX P0, PT, RZ, UR9, P0, P1 ;  /* 0x00000009ff007c0c */ /* 0x000fe20008706510 */
[----:B--2---:R-:W-:-:S12]  /*0300*/  UISETP.NE.AND UP0, UPT, UR4, UR6, UPT ;  /* 0x000000060400728c */ /* 0x004fd8000bf05270 */
[----:B------:R-:W-:Y:S05]  /*0310*/  @P0 BRA `(.L_x_4) ;  /* 0x00000000002c0947 */ /* 0x000fea0003800000 */
[----:B------:R-:W1:Y:S01]  /*0320*/  LDC.64 R8, c[0x0][0x388] ;  /* 0x0000e200ff087b82 */ /* 0x000e620000000a00 */
[----:B------:R-:W-:Y:S02]  /*0330*/  IMAD.MOV.U32 R7, RZ, RZ, R0 ;  /* 0x000000ffff077224 */ /* 0x000fe400078e0000 */
[----:B------:R-:W-:-:S07]  /*0340*/  IMAD.MOV.U32 R6, RZ, RZ, RZ ;  /* 0x000000ffff067224 */ /* 0x000fce00078e00ff */
.L_x_5:
[----:B-1----:R-:W-:-:S04]  /*0350*/  LEA R2, P0, R7, R8, 0x2 ;  /* 0x0000000807027211 */ /* 0x002fc800078010ff */
[----:B------:R-:W-:Y:S02]  /*0360*/  LEA.HI.X R3, R7, R9, R6, 0x2, P0 ;  /* 0x0000000907037211 */ /* 0x000fe400000f1406 */
[----:B------:R-:W-:-:S03]  /*0370*/  IADD3 R7, P0, PT, R4, R7, RZ ;  /* 0x0000000704077210 */ /* 0x000fc60007f1e0ff */
[----:B------:R2:W-:Y:S02]  /*0380*/  STG.E desc[UR36][R2.64], RZ ;  /* 0x000000ff02007986 */ /* 0x0005e4000c101924 */
[----:B------:R-:W-:Y:S01]  /*0390*/  IMAD.X R6, RZ, RZ, R6, P0 ;  /* 0x000000ffff067224 */ /* 0x000fe200000e0606 */
[----:B------:R-:W-:-:S04]  /*03a0*/  ISETP.GE.U32.AND P0, PT, R7, UR8, PT ;  /* 0x0000000807007c0c */ /* 0x000fc8000bf06070 */
[----:B------:R-:W-:-:S13]  /*03b0*/  ISETP.GE.U32.AND.EX P0, PT, R6, UR9, PT, P0 ;  /* 0x0000000906007c0c */ /* 0x000fda000bf06100 */
[----:B--2---:R-:W-:Y:S05]  /*03c0*/  @!P0 BRA `(.L_x_5) ;  /* 0xfffffffc00e08947 */ /* 0x004fea000383ffff */
.L_x_4:
[----:B------:R-:W-:Y:S05]  /*03d0*/  BSYNC.RECONVERGENT B0 ;  /* 0x0000000000007941 */ /* 0x000fea0003800200 */
.L_x_3:
[----:B------:R-:W-:Y:S05]  /*03e0*/  BRA.U UP0, `(.L_x_6) ;  /* 0xfffffffd00a87547 */ /* 0x000fea000b83ffff */
.L_x_2:
[----:B------:R-:W1:Y:S01]  /*03f0*/  S2R R19, SR_TID.X ;  /* 0x0000000000137919 */ /* 0x000e620000002100 */
[----:B------:R-:W1:Y:S01]  /*0400*/  S2UR UR5, SR_CTAID.X ;  /* 0x00000000000579c3 */ /* 0x000e620000002500 */
[----:B------:R-:W2:Y:S07]  /*0410*/  LDCU.64 UR8, c[0x0][0x390] ;  /* 0x00007200ff0877ac */ /* 0x000eae0008000a00 */
[----:B------:R-:W1:Y:S02]  /*0420*/  LDC R26, c[0x0][0x360] ;  /* 0x0000d800ff1a7b82 */ /* 0x000e640000000800 */
[----:B-1----:R-:W-:-:S05]  /*0430*/  IMAD R19, R26, UR5, R19 ;  /* 0x000000051a137c24 */ /* 0x002fca000f8e0213 */
[----:B--2---:R-:W-:-:S04]  /*0440*/  ISETP.GE.U32.AND P0, PT, R19, UR8, PT ;  /* 0x0000000813007c0c */ /* 0x004fc8000bf06070 */
[----:B------:R-:W-:-:S13]  /*0450*/  ISETP.GE.U32.AND.EX P0, PT, RZ, UR9, PT, P0 ;  /* 0x00000009ff007c0c */ /* 0x000fda000bf06100 */
[----:B------:R-:W-:Y:S05]  /*0460*/  @P0 EXIT ;  /* 0x000000000000094d */ /* 0x000fea0003800000 */
[----:B------:R-:W1:Y:S01]  /*0470*/  LDCU UR5, c[0x0][0x39c] ;  /* 0x00007380ff0577ac */ /* 0x000e620008000800 */
[----:B------:R-:W2:Y:S01]  /*0480*/  I2F.F64 R16, UR6 ;  /* 0x0000000600107d12 */ /* 0x000ea20008201c00 */
[----:B------:R-:W-:Y:S01]  /*0490*/  IMAD.MOV.U32 R24, RZ, RZ, RZ ;  /* 0x000000ffff187224 */ /* 0x000fe200078e00ff */
[----:B------:R-:W3:Y:S01]  /*04a0*/  LDCU UR4, c[0x0][0x370] ;  /* 0x00006e00ff0477ac */ /* 0x000ee20008000800 */
[----:B------:R-:W-:Y:S01]  /*04b0*/  UMOV UR6, 0xd2f1a9fc ;  /* 0xd2f1a9fc00067882 */ /* 0x000fe20000000000 */
[----:B------:R-:W-:Y:S01]  /*04c0*/  UMOV UR7, 0x3f50624d ;  /* 0x3f50624d00077882 */ /* 0x000fe20000000000 */
[----:B------:R-:W4:Y:S01]  /*04d0*/  LDCU.64 UR38, c[0x0][0x390] ;  /* 0x00007200ff2677ac */ /* 0x000f220008000a00 */
[----:B------:R-:W0:Y:S01]  /*04e0*/  LDCU.128 UR40, c[0x0][0x380] ;  /* 0x00007000ff2877ac */ /* 0x000e220008000c00 */
[----:B--2---:R-:W-:Y:S01]  /*04f0*/  DMUL R16, R16, UR6 ;  /* 0x0000000610107c28 */ /* 0x004fe20008000000 */
[----:B-1----:R-:W-:Y:S02]  /*0500*/  IMAD R18, R5, UR5, RZ ;  /* 0x0000000505127c24 */ /* 0x002fe4000f8e02ff */
[----:B---3--:R-:W-:-:S03]  /*0510*/  IMAD R26, R26, UR4, RZ ;  /* 0x000000041a1a7c24 */ /* 0x008fc6000f8e02ff */
[----:B------:R-:W-:Y:S02]  /*0520*/  IADD3 R22, PT, PT, R18, R5, RZ ;  /* 0x0000000512167210 */ /* 0x000fe40007ffe0ff */
[----:B------:R-:W-:Y:S02]  /*0530*/  SHF.R.S32.HI R23, RZ, 0x1f, R18 ;  /* 0x0000001fff177819 */ /* 0x000fe40000011412 */
[----:B0---4-:R-:W-:-:S07]  /*0540*/  SHF.R.S32.HI R25, RZ, 0x1f, R22 ;  /* 0x0000001fff197819 */ /* 0x011fce0000011416 */
.L_x_9:
[C---:B------:R-:W-:Y:S01]  /*0550*/  ISETP.GE.U32.AND P0, PT, R19.reuse, R22, PT ;  /* 0x000000161300720c */ /* 0x040fe20003f06070 */
[----:B------:R-:W-:Y:S01]  /*0560*/  BSSY.RECONVERGENT B6, `(.L_x_7) ;  /* 0x0000023000067945 */ /* 0x000fe20003800200 */
[----:B------:R-:W-:Y:S02]  /*0570*/  ISETP.LT.U32.AND P1, PT, R19, R18, PT ;  /* 0x000000121300720c */ /* 0x000fe40003f21070 */
[----:B------:R-:W-:-:S04]  /*0580*/  ISETP.GE.U32.AND.EX P0, PT, R24, R25, PT, P0 ;  /* 0x000000191800720c */ /* 0x000fc80003f06100 */
[----:B------:R-:W-:-:S13]  /*0590*/  ISETP.LT.U32.OR.EX P0, PT, R24, R23, P0, P1 ;  /* 0x000000171800720c */ /* 0x000fda0000701510 */
[----:B------:R-:W-:Y:S05]  /*05a0*/  @P0 BRA `(.L_x_8) ;  /* 0x0000000000780947 */ /* 0x000fea0003800000 */
[C---:B------:R-:W-:Y:S01]  /*05b0*/  IMAD.SHL.U32 R6, R19.reuse, 0x4, RZ ;  /* 0x0000000413067824 */ /* 0x040fe200078e00ff */
[----:B------:R-:W-:-:S04]  /*05c0*/  SHF.L.U64.HI R0, R19, 0x2, R24 ;  /* 0x0000000213007819 */ /* 0x000fc80000010218 */
[C---:B------:R-:W-:Y:S02]  /*05d0*/  IADD3 R4, P0, PT, R6.reuse, UR40, RZ ;  /* 0x0000002806047c10 */ /* 0x040fe4000ff1e0ff */
[----:B------:R-:W-:Y:S02]  /*05e0*/  IADD3 R6, P1, PT, R6, UR42, RZ ;  /* 0x0000002a06067c10 */ /* 0x000fe4000ff3e0ff */
[C---:B------:R-:W-:Y:S02]  /*05f0*/  IADD3.X R5, PT, PT, R0.reuse, UR41, RZ, P0, !PT ;  /* 0x0000002900057c10 */ /* 0x040fe400087fe4ff */
[----:B------:R-:W-:-:S03]  /*0600*/  IADD3.X R7, PT, PT, R0, UR43, RZ, P1, !PT ;  /* 0x0000002b00077c10 */ /* 0x000fc60008ffe4ff */
[----:B------:R-:W2:Y:S04]  /*0610*/  LDG.E R4, desc[UR36][R4.64] ;  /* 0x0000002404047981 */ /* 0x000ea8000c1e1900 */
[----:B------:R-:W3:Y:S01]  /*0620*/  LDG.E R6, desc[UR36][R6.64] ;  /* 0x0000002406067981 */ /* 0x000ee2000c1e1900 */
[----:B--2---:R-:W-:Y:S02]  /*0630*/  I2FP.F32.S32 R0, R4 ;  /* 0x0000000400007245 */ /* 0x004fe40000201400 */
[----:B---3--:R-:W-:-:S05]  /*0640*/  I2FP.F32.S32 R3, R6 ;  /* 0x0000000600037245 */ /* 0x008fca0000201400 */
[----:B------:R-:W-:-:S06]  /*0650*/  FADD R3, R0, -R3 ;  /* 0x8000000300037221 */ /* 0x000fcc0000000000 */
[----:B------:R-:W0:Y:S02]  /*0660*/  F2F.F64.F32 R2, |R3| ;  /* 0x4000000300027310 */ /* 0x000e240000201800 */
[----:B0-----:R-:W-:-:S14]  /*0670*/  DSETP.GT.AND P0, PT, R16, R2, PT ;  /* 0x000000021000722a */ /* 0x001fdc0003f04000 */
[----:B------:R-:W-:Y:S05]  /*0680*/  @P0 BRA `(.L_x_8) ;  /* 0x0000000000400947 */ /* 0x000fea0003800000 */
[----:B------:R-:W-:Y:S01]  /*0690*/  MOV R2, 0x0 ;  /* 0x0000000000027802 */ /* 0x000fe20000000f00 */
[----:B------:R-:W0:Y:S01]  /*06a0*/  LDCU.64 UR4, c[0x4][0x60] ;  /* 0x01000c00ff0477ac */ /* 0x000e220008000a00 */
[----:B------:R-:W-:Y:S01]  /*06b0*/  IMAD.MOV.U32 R8, RZ, RZ, 0x65 ;  /* 0x00000065ff087424 */ /* 0x000fe200078e00ff */
[----:B------:R-:W-:Y:S01]  /*06c0*/  MOV R13, RZ ;  /* 0x000000ff000d7202 */ /* 0x000fe20000000f00 */
[----:B------:R-:W-:Y:S01]  /*06d0*/  IMAD.MOV.U32 R12, RZ, RZ, 0x1 ;  /* 0x00000001ff0c7424 */ /* 0x000fe200078e00ff */
[----:B------:R-:W1:Y:S01]  /*06e0*/  LDCU.64 UR6, c[0x4][0x58] ;  /* 0x01000b00ff0677ac */ /* 0x000e620008000a00 */
[----:B------:R-:W2:Y:S01]  /*06f0*/  LDC.64 R2, c[0x4][R2] ;  /* 0x0100000002027b82 */ /* 0x000ea20000000a00 */
[----:B------:R-:W3:Y:S01]  /*0700*/  LDCU.64 UR8, c[0x4][0x48] ;  /* 0x01000900ff0877ac */ /* 0x000ee20008000a00 */
[----:B0-----:R-:W-:Y:S01]  /*0710*/  IMAD.U32 R4, RZ, RZ, UR4 ;  /* 0x00000004ff047e24 */ /* 0x001fe2000f8e00ff */
[----:B------:R-:W-:Y:S01]  /*0720*/  MOV R5, UR5 ;  /* 0x0000000500057c02 */ /* 0x000fe20008000f00 */
[----:B-1----:R-:W-:-:S02]  /*0730*/  IMAD.U32 R6, RZ, RZ, UR6 ;  /* 0x00000006ff067e24 */ /* 0x002fc4000f8e00ff */
[----:B------:R-:W-:Y:S02]  /*0740*/  IMAD.U32 R7, RZ, RZ, UR7 ;  /* 0x00000007ff077e24 */ /* 0x000fe4000f8e00ff */
[----:B---3--:R-:W-:Y:S01]  /*0750*/  IMAD.U32 R10, RZ, RZ, UR8 ;  /* 0x00000008ff0a7e24 */ /* 0x008fe2000f8e00ff */
[----:B------:R-:W-:-:S07]  /*0760*/  MOV R11, UR9 ;  /* 0x00000009000b7c02 */ /* 0x000fce0008000f00 */
[----:B------:R-:W-:-:S07]  /*0770*/  LEPC R20, `(.L_x_8) ;  /* 0x000000001014794e */ /* 0x000fce0000000000 */
[----:B--2---:R-:W-:Y:S05]  /*0780*/  CALL.ABS.NOINC R2 ;  /* 0x0000000002007343 */ /* 0x004fea0003c00000 */
.L_x_8:
[----:B------:R-:W-:Y:S05]  /*0790*/  BSYNC.RECONVERGENT B6 ;  /* 0x0000000000067941 */ /* 0x000fea0003800200 */
.L_x_7:
[----:B------:R-:W-:-:S05]  /*07a0*/  IADD3 R19, P0, PT, R26, R19, RZ ;  /* 0x000000131a137210 */ /* 0x000fca0007f1e0ff */
[----:B------:R-:W-:Y:S01]  /*07b0*/  IMAD.X R24, RZ, RZ, R24, P0 ;  /* 0x000000ffff187224 */ /* 0x000fe200000e0618 */
[----:B------:R-:W-:-:S04]  /*07c0*/  ISETP.GE.U32.AND P0, PT, R19, UR38, PT ;  /* 0x0000002613007c0c */ /* 0x000fc8000bf06070 */
[----:B------:R-:W-:-:S13]  /*07d0*/  ISETP.GE.U32.AND.EX P0, PT, R24, UR39, PT, P0 ;  /* 0x0000002718007c0c */ /* 0x000fda000bf06100 */
[----:B------:R-:W-:Y:S05]  /*07e0*/  @!P0 BRA `(.L_x_9) ;  /* 0xfffffffc00588947 */ /* 0x000fea000383ffff */
[----:B------:R-:W-:Y:S05]  /*07f0*/  EXIT ;  /* 0x000000000000794d */ /* 0x000fea0003800000 */
        .weak           $__internal_0_$__cuda_sm20_div_u64
        .type           $__internal_0_$__cuda_sm20_div_u64,@function
        .size           $__internal_0_$__cuda_sm20_div_u64,(.L_x_155 - $__internal_0_$__cuda_sm20_div_u64)
$__internal_0_$__cuda_sm20_div_u64:
[----:B------:R-:W0:Y:S01]  /*0800*/  LDC R2, c[0x0][0x398] ;  /* 0x0000e600ff027b82 */ /* 0x000e220000000800 */
[----:B------:R-:W-:-:S06]  /*0810*/  IMAD.U32 R3, RZ, RZ, UR5 ;  /* 0x00000005ff037e24 */ /* 0x000fcc000f8e00ff */
[----:B0-----:R-:W0:Y:S08]  /*0820*/  I2F.U64.RP R3, R2 ;  /* 0x0000000200037312 */ /* 0x001e300000309000 */
[----:B0-----:R-:W0:Y:S02]  /*0830*/  MUFU.RCP R4, R3 ;  /* 0x0000000300047308 */ /* 0x001e240000001000 */
[----:B0-----:R-:W-:-:S06]  /*0840*/  IADD3 R4, PT, PT, R4, 0x1ffffffe, RZ ;  /* 0x1ffffffe04047810 */ /* 0x001fcc0007ffe0ff */
[----:B------:R-:W0:Y:S02]  /*0850*/  F2I.U64.TRUNC R4, R4 ;  /* 0x0000000400047311 */ /* 0x000e24000020d800 */
[----:B0-----:R-:W-:-:S04]  /*0860*/  IMAD.WIDE.U32 R6, R4, R2, RZ ;  /* 0x0000000204067225 */ /* 0x001fc800078e00ff */
[----:B------:R-:W-:Y:S01]  /*0870*/  IMAD R7, R4, UR5, R7 ;  /* 0x0000000504077c24 */ /* 0x000fe2000f8e0207 */
[----:B------:R-:W-:-:S03]  /*0880*/  IADD3 R9, P0, PT, RZ, -R6, RZ ;  /* 0x80000006ff097210 */ /* 0x000fc60007f1e0ff */
[----:B------:R-:W-:Y:S02]  /*0890*/  IMAD R7, R5, R2, R7 ;  /* 0x0000000205077224 */ /* 0x000fe400078e0207 */
[----:B------:R-:W-:-:S04]  /*08a0*/  IMAD.HI.U32 R6, R4, R9, RZ ;  /* 0x0000000904067227 */ /* 0x000fc800078e00ff */
[----:B------:R-:W-:Y:S02]  /*08b0*/  IMAD.X R11, RZ, RZ, ~R7, P0 ;  /* 0x000000ffff0b7224 */ /* 0x000fe400000e0e07 */
[----:B------:R-:W-:Y:S02]  /*08c0*/  IMAD.MOV.U32 R7, RZ, RZ, R4 ;  /* 0x000000ffff077224 */ /* 0x000fe400078e0004 */
[-C--:B------:R-:W-:Y:S02]  /*08d0*/  IMAD R13, R5, R11.reuse, RZ ;  /* 0x0000000b050d7224 */ /* 0x080fe400078e02ff */
[----:B------:R-:W-:-:S04]  /*08e0*/  IMAD.WIDE.U32 R6, P0, R4, R11, R6 ;  /* 0x0000000b04067225 */ /* 0x000fc80007800006 */
[----:B------:R-:W-:-:S04]  /*08f0*/  IMAD.HI.U32 R3, R5, R11, RZ ;  /* 0x0000000b05037227 */ /* 0x000fc800078e00ff */
[----:B------:R-:W-:Y:S01]  /*0900*/  IMAD.HI.U32 R6, P1, R5, R9, R6 ;  /* 0x0000000905067227 */ /* 0x000fe20007820006 */
[----:B------:R-:W-:-:S04]  /*0910*/  IADD3.X R3, PT, PT, R3, R5, RZ, P0, !PT ;  /* 0x0000000503037210 */ /* 0x000fc800007fe4ff */
[----:B------:R-:W-:-:S04]  /*0920*/  IADD3 R7, P2, PT, R13, R6, RZ ;  /* 0x000000060d077210 */ /* 0x000fc80007f5e0ff */
[----:B------:R-:W-:Y:S01]  /*0930*/  IADD3.X R3, PT, PT, RZ, RZ, R3, P2, P1 ;  /* 0x000000ffff037210 */ /* 0x000fe200017e2403 */
[----:B------:R-:W-:-:S04]  /*0940*/  IMAD.WIDE.U32 R4, R7, R2, RZ ;  /* 0x0000000207047225 */ /* 0x000fc800078e00ff */
[----:B------:R-:W-:Y:S01]  /*0950*/  IMAD R5, R7, UR5, R5 ;  /* 0x0000000507057c24 */ /* 0x000fe2000f8e0205 */
[----:B------:R-:W-:-:S03]  /*0960*/  IADD3 R9, P0, PT, RZ, -R4, RZ ;  /* 0x80000004ff097210 */ /* 0x000fc60007f1e0ff */
[----:B------:R-:W-:Y:S02]  /*0970*/  IMAD R8, R3, R2, R5 ;  /* 0x0000000203087224 */ /* 0x000fe400078e0205 */
[----:B------:R-:W0:Y:S01]  /*0980*/  LDC.64 R4, c[0x0][0x390] ;  /* 0x0000e400ff047b82 */ /* 0x000e220000000a00 */
[----:B------:R-:W-:-:S04]  /*0990*/  IMAD.HI.U32 R6, R7, R9, RZ ;  /* 0x0000000907067227 */ /* 0x000fc800078e00ff */
[----:B------:R-:W-:-:S04]  /*09a0*/  IMAD.X R8, RZ, RZ, ~R8, P0 ;  /* 0x000000ffff087224 */ /* 0x000fc800000e0e08 */
[----:B------:R-:W-:-:S04]  /*09b0*/  IMAD.WIDE.U32 R6, P0, R7, R8, R6 ;  /* 0x0000000807067225 */ /* 0x000fc80007800006 */
[C---:B------:R-:W-:Y:S02]  /*09c0*/  IMAD R11, R3.reuse, R8, RZ ;  /* 0x00000008030b7224 */ /* 0x040fe400078e02ff */
[----:B------:R-:W-:Y:S01]  /*09d0*/  IMAD.HI.U32 R6, P1, R3, R9, R6 ;  /* 0x0000000903067227 */ /* 0x000fe20007820006 */
[----:B------:R-:W-:-:S03]  /*09e0*/  MOV R7, RZ ;  /* 0x000000ff00077202 */ /* 0x000fc60000000f00 */
[----:B------:R-:W-:Y:S01]  /*09f0*/  IMAD.HI.U32 R8, R3, R8, RZ ;  /* 0x0000000803087227 */ /* 0x000fe200078e00ff */
[----:B------:R-:W-:-:S03]  /*0a00*/  IADD3 R9, P2, PT, R11, R6, RZ ;  /* 0x000000060b097210 */ /* 0x000fc60007f5e0ff */
[----:B------:R-:W-:Y:S02]  /*0a10*/  IMAD.X R3, R8, 0x1, R3, P0 ;  /* 0x0000000108037824 */ /* 0x000fe400000e0603 */
[----:B0-----:R-:W-:-:S03]  /*0a20*/  IMAD.HI.U32 R6, R9, R4, RZ ;  /* 0x0000000409067227 */ /* 0x001fc600078e00ff */
[----:B------:R-:W-:Y:S01]  /*0a30*/  IADD3.X R3, PT, PT, RZ, RZ, R3, P2, P1 ;  /* 0x000000ffff037210 */ /* 0x000fe200017e2403 */
[----:B------:R-:W-:-:S04]  /*0a40*/  IMAD.WIDE.U32 R6, R9, R5, R6 ;  /* 0x0000000509067225 */ /* 0x000fc800078e0006 */
[C---:B------:R-:W-:Y:S02]  /*0a50*/  IMAD R9, R3.reuse, R5, RZ ;  /* 0x0000000503097224 */ /* 0x040fe400078e02ff */
[----:B------:R-:W-:-:S04]  /*0a60*/  IMAD.HI.U32 R6, P0, R3, R4, R6 ;  /* 0x0000000403067227 */ /* 0x000fc80007800006 */
[----:B------:R-:W-:Y:S01]  /*0a70*/  IMAD.HI.U32 R3, R3, R5, RZ ;  /* 0x0000000503037227 */ /* 0x000fe200078e00ff */
[----:B------:R-:W-:-:S03]  /*0a80*/  IADD3 R9, P1, PT, R9, R6, RZ ;  /* 0x0000000609097210 */ /* 0x000fc60007f3e0ff */
[----:B------:R-:W-:Y:S02]  /*0a90*/  IMAD.X R3, RZ, RZ, R3, P0 ;  /* 0x000000ffff037224 */ /* 0x000fe400000e0603 */
[----:B------:R-:W-:-:S04]  /*0aa0*/  IMAD.WIDE.U32 R6, R9, R2, RZ ;  /* 0x0000000209067225 */ /* 0x000fc800078e00ff */
[----:B------:R-:W-:Y:S01]  /*0ab0*/  IMAD.X R3, RZ, RZ, R3, P1 ;  /* 0x000000ffff037224 */ /* 0x000fe200008e0603 */
[----:B------:R-:W-:Y:S01]  /*0ac0*/  IADD3 R11, P1, PT, -R6, R4, RZ ;  /* 0x00000004060b7210 */ /* 0x000fe20007f3e1ff */
[----:B------:R-:W-:-:S03]  /*0ad0*/  IMAD R7, R9, UR5, R7 ;  /* 0x0000000509077c24 */ /* 0x000fc6000f8e0207 */
[-C--:B------:R-:W-:Y:S01]  /*0ae0*/  ISETP.GE.U32.AND P0, PT, R11, R2.reuse, PT ;  /* 0x000000020b00720c */ /* 0x080fe20003f06070 */
[----:B------:R-:W-:-:S05]  /*0af0*/  IMAD R4, R3, R2, R7 ;  /* 0x0000000203047224 */ /* 0x000fca00078e0207 */
[----:B------:R-:W-:Y:S01]  /*0b00*/  IADD3.X R5, PT, PT, ~R4, R5, RZ, P1, !PT ;  /* 0x0000000504057210 */ /* 0x000fe20000ffe5ff */
[----:B------:R-:W-:Y:S01]  /*0b10*/  VIADD R4, R9, 0x1 ;  /* 0x0000000109047836 */ /* 0x000fe20000000000 */
[----:B------:R-:W-:Y:S02]  /*0b20*/  IADD3 R3, P1, PT, R11, -R2, RZ ;  /* 0x800000020b037210 */ /* 0x000fe40007f3e0ff */
[C---:B------:R-:W-:Y:S02]  /*0b30*/  ISETP.GE.U32.AND.EX P0, PT, R5.reuse, UR5, PT, P0 ;  /* 0x0000000505007c0c */ /* 0x040fe4000bf06100 */
[----:B------:R-:W-:Y:S02]  /*0b40*/  IADD3.X R6, PT, PT, R5, ~UR5, RZ, P1, !PT ;  /* 0x8000000505067c10 */ /* 0x000fe40008ffe4ff */
[----:B------:R-:W-:Y:S02]  /*0b50*/  SEL R3, R3, R11, P0 ;  /* 0x0000000b03037207 */ /* 0x000fe40000000000 */
[----:B------:R-:W-:-:S02]  /*0b60*/  SEL R4, R4, R9, P0 ;  /* 0x0000000904047207 */ /* 0x000fc40000000000 */
[----:B------:R-:W-:Y:S02]  /*0b70*/  SEL R6, R6, R5, P0 ;  /* 0x0000000506067207 */ /* 0x000fe40000000000 */
[----:B------:R-:W-:Y:S01]  /*0b80*/  ISETP.GE.U32.AND P0, PT, R3, R2, PT ;  /* 0x000000020300720c */ /* 0x000fe20003f06070 */
[----:B------:R-:W-:Y:S01]  /*0b90*/  VIADD R5, R4, 0x1 ;  /* 0x0000000104057836 */ /* 0x000fe20000000000 */
[----:B------:R-:W-:Y:S01]  /*0ba0*/  ISETP.NE.U32.AND P1, PT, R2, RZ, PT ;  /* 0x000000ff0200720c */ /* 0x000fe20003f25070 */
[----:B------:R-:W-:Y:S01]  /*0bb0*/  IMAD.MOV.U32 R3, RZ, RZ, 0x0 ;  /* 0x00000000ff037424 */ /* 0x000fe200078e00ff */
[----:B------:R-:W-:Y:S02]  /*0bc0*/  ISETP.GE.U32.AND.EX P0, PT, R6, UR5, PT, P0 ;  /* 0x0000000506007c0c */ /* 0x000fe4000bf06100 */
[----:B------:R-:W-:Y:S02]  /*0bd0*/  MOV R2, R0 ;  /* 0x0000000000027202 */ /* 0x000fe40000000f00 */
[----:B------:R-:W-:-:S02]  /*0be0*/  ISETP.NE.AND.EX P1, PT, RZ, UR5, PT, P1 ;  /* 0x00000005ff007c0c */ /* 0x000fc4000bf25310 */
[----:B------:R-:W-:-:S04]  /*0bf0*/  SEL R5, R5, R4, P0 ;  /* 0x0000000405057207 */ /* 0x000fc80000000000 */
[----:B------:R-:W-:Y:S01]  /*0c00*/  SEL R5, R5, 0xffffffff, P1 ;  /* 0xffffffff05057807 */ /* 0x000fe20000800000 */
[----:B------:R-:W-:Y:S06]  /*0c10*/  RET.REL.NODEC R2 `(test_data_reduce_scatter_int32) ;  /* 0xfffffff002f87950 */ /* 0x000fec0003c3ffff */
.L_x_10:
[----:B------:R-:W-:-:S00]  /*0c20*/  BRA `(.L_x_10) ;  /* 0xfffffffc00fc7947 */ /* 0x000fc0000383ffff */
[----:B------:R-:W-:-:S00]  /*0c30*/  NOP ;  /* 0x0000000000007918 */ /* 0x000fc00000000000 */
        /* <DEDUP_REMOVED lines=12> */
.L_x_155:


//--------------------- .text.test_data_reduce_scatter_float32 --------------------------
	.section	.text.test_data_reduce_scatter_float32,"ax",@progbits
	.align	128
        .global         test_data_reduce_scatter_float32
        .type           test_data_reduce_scatter_float32,@function
        .size           test_data_reduce_scatter_float32,(.L_x_157 - test_data_reduce_scatter_float32)
        .other          test_data_reduce_scatter_float32,@"STO_CUDA_ENTRY STV_DEFAULT"
test_data_reduce_scatter_float32:
.text.test_data_reduce_scatter_float32:
        /* <DEDUP_REMOVED lines=17> */
[----:B--2---:R-:W-:-:S04]  /*0110*/  IMAD.HI.U32 R7, R3, R4, RZ ;  /* 0x0000000403077227 */ /* 0x004fc800078e00ff */
[----:B------:R-:W-:-:S04]  /*0120*/  IMAD.MOV R3, RZ, RZ, -R7 ;  /* 0x000000ffff037224 */ /* 0x000fc800078e0a07 */
[----:B------:R-:W-:-:S05]  /*0130*/  IMAD R0, R3, UR6, R4 ;  /* 0x0000000603007c24 */ /* 0x000fca000f8e0204 */
[----:B------:R-:W-:-:S13]  /*0140*/  ISETP.GE.U32.AND P0, PT, R0, UR6, PT ;  /* 0x0000000600007c0c */ /* 0x000fda000bf06070 */
[----:B------:R-:W-:Y:S01]  /*0150*/  @P0 IADD3 R0, PT, PT, R0, -UR6, RZ ;  /* 0x8000000600000c10 */ /* 0x000fe2000fffe0ff */
[----:B------:R-:W-:-:S03]  /*0160*/  @P0 VIADD R7, R7, 0x1 ;  /* 0x0000000107070836 */ /* 0x000fc60000000000 */
[----:B------:R-:W-:-:S13]  /*0170*/  ISETP.GE.U32.AND P1, PT, R0, UR6, PT ;  /* 0x0000000600007c0c */ /* 0x000fda000bf26070 */
[----:B------:R-:W-:Y:S01]  /*0180*/  @P1 VIADD R7, R7, 0x1 ;  /* 0x0000000107071836 */ /* 0x000fe20000000000 */
[----:B------:R-:W-:Y:S01]  /*0190*/  @!P2 LOP3.LUT R7, RZ, UR6, RZ, 0x33, !PT ;  /* 0x00000006ff07ac12 */ /* 0x000fe2000f8e33ff */
[----:B------:R-:W-:Y:S06]  /*01a0*/  BRA `(.L_x_12) ;  /* 0x0000000000087947 */ /* 0x000fec0003800000 */
.L_x_11:
[----:B------:R-:W-:-:S07]  /*01b0*/  MOV R0, 0x1d0 ;  /* 0x000001d000007802 */ /* 0x000fce0000000f00 */
[----:B0-----:R-:W-:Y:S05]  /*01c0*/  CALL.REL.NOINC `($__internal_1_$__cuda_sm20_div_u64) ;  /* 0x0000000800e87944 */ /* 0x001fea0003c00000 */
.L_x_12:
[----:B------:R-:W1:Y:S01]  /*01d0*/  LDCU UR6, c[0x0][0x398] ;  /* 0x00007300ff0677ac */ /* 0x000e620008000800 */
[----:B------:R-:W2:Y:S01]  /*01e0*/  LDCU.64 UR36, c[0x0][0x358] ;  /* 0x00006b00ff2477ac */ /* 0x000ea20008000a00 */
[----:B-1----:R-:W-:-:S09]  /*01f0*/  UISETP.GE.AND UP0, UPT, UR6, 0x1, UPT ;  /* 0x000000010600788c */ /* 0x002fd2000bf06270 */
[----:B--2---:R-:W-:Y:S05]  /*0200*/  BRA.U !UP0, `(.L_x_13) ;  /* 0x0000000508dc7547 */ /* 0x004fea000b800000 */
[----:B------:R-:W1:Y:S01]  /*0210*/  S2R R3, SR_TID.X ;  /* 0x0000000000037919 */ /* 0x000e620000002100 */
[----:B------:R-:W1:Y:S01]  /*0220*/  S2UR UR4, SR_CTAID.X ;  /* 0x00000000000479c3 */ /* 0x000e620000002500 */
[----:B------:R-:W2:Y:S07]  /*0230*/  LDCU UR6, c[0x0][0x3a0] ;  /* 0x00007400ff0677ac */ /* 0x000eae0008000800 */
[----:B------:R-:W1:Y:S01]  /*0240*/  LDC R2, c[0x0][0x360] ;  /* 0x0000d800ff027b82 */ /* 0x000e620000000800 */
[----:B------:R-:W3:Y:S01]  /*0250*/  LDCU UR5, c[0x0][0x370] ;  /* 0x00006e00ff0577ac */ /* 0x000ee20008000800 */
[C---:B-1----:R-:W-:Y:S01]  /*0260*/  IMAD R6, R2.reuse, UR4, R3 ;  /* 0x0000000402067c24 */ /* 0x042fe2000f8e0203 */
[----:B------:R-:W-:Y:S01]  /*0270*/  I2FP.F32.U32 R3, R2 ;  /* 0x0000000200037245 */ /* 0x000fe20000201000 */
[----:B---3--:R-:W-:Y:S01]  /*0280*/  IMAD R8, R2, UR5, RZ ;  /* 0x0000000502087c24 */ /* 0x008fe2000f8e02ff */
[----:B------:R-:W-:Y:S01]  /*0290*/  UMOV UR4, URZ ;  /* 0x000000ff00047c82 */ /* 0x000fe20008000000 */
[----:B--2---:R-:W-:-:S07]  /*02a0*/  VIADD R18, R6, UR6 ;  /* 0x0000000606127c36 */ /* 0x004fce0008000000 */
.L_x_24:
[----:B-1----:R-:W1:Y:S01]  /*02b0*/  LDCU.64 UR8, c[0x0][0x390] ;  /* 0x00007200ff0877ac */ /* 0x002e620008000a00 */
[----:B------:R-:W-:Y:S01]  /*02c0*/  BSSY.RECONVERGENT B0, `(.L_x_14) ;  /* 0x0000067000007945 */ /* 0x000fe20003800200 */
[----:B------:R-:W2:Y:S01]  /*02d0*/  LDCU.64 UR14, c[0x0][0x390] ;  /* 0x00007200ff0e77ac */ /* 0x000ea20008000a00 */
[----:B------:R-:W3:Y:S01]  /*02e0*/  LDCU.64 UR10, c[0x0][0x390] ;  /* 0x00007200ff0a77ac */ /* 0x000ee20008000a00 */
[----:B------:R-:W4:Y:S01]  /*02f0*/  LDCU.64 UR6, c[0x0][0x388] ;  /* 0x00007100ff0677ac */ /* 0x000f220008000a00 */
[----:B0-----:R-:W0:Y:S01]  /*0300*/  LDCU.64 UR12, c[0x0][0x388] ;  /* 0x00007100ff0c77ac */ /* 0x001e220008000a00 */
[----:B-1----:R-:W-:-:S04]  /*0310*/  ISETP.GE.U32.AND P0, PT, R6, UR8, PT ;  /* 0x0000000806007c0c */ /* 0x002fc8000bf06070 */
[----:B------:R-:W-:-:S13]  /*0320*/  ISETP.GE.U32.AND.EX P0, PT, RZ, UR9, PT, P0 ;  /* 0x00000009ff007c0c */ /* 0x000fda000bf06100 */
[----:B0-234-:R-:W-:Y:S05]  /*0330*/  @P0 BRA `(.L_x_15) ;  /* 0x00000004007c0947 */ /* 0x01dfea0003800000 */
[----:B------:R-:W-:Y:S02]  /*0340*/  UISETP.NE.AND UP0, UPT, UR4, URZ, UPT ;  /* 0x000000ff0400728c */ /* 0x000fe4000bf05270 */
[----:B------:R-:W-:-:S07]  /*0350*/  VIADD R9, R18, UR4 ;  /* 0x0000000412097c36 */ /* 0x000fce0008000000 */
[----:B------:R-:W-:Y:S05]  /*0360*/  BRA.U !UP0, `(.L_x_16) ;  /* 0x0000000108c07547 */ /* 0x000fea000b800000 */
[----:B------:R-:W-:Y:S01]  /*0370*/  BSSY.RECONVERGENT B1, `(.L_x_17) ;  /* 0x000002e000017945 */ /* 0x000fe20003800200 */
[----:B------:R-:W-:Y:S01]  /*0380*/  MOV R5, R6 ;  /* 0x0000000600057202 */ /* 0x000fe20000000f00 */
[----:B------:R-:W-:-:S07]  /*0390*/  IMAD.MOV.U32 R4, RZ, RZ, RZ ;  /* 0x000000ffff047224 */ /* 0x000fce00078e00ff */
.L_x_20:
[----:B0-----:R-:W0:Y:S01]  /*03a0*/  I2F.U32.RP R0, R2 ;  /* 0x0000000200007306 */ /* 0x001e220000209000 */
[----:B------:R-:W-:Y:S01]  /*03b0*/  IMAD.MOV.U32 R14, RZ, RZ, 0x19660d ;  /* 0x0019660dff0e7424 */ /* 0x000fe200078e00ff */
[----:B------:R-:W-:Y:S01]  /*03c0*/  ISETP.NE.U32.AND P1, PT, R2, RZ, PT ;  /* 0x000000ff0200720c */ /* 0x000fe20003f25070 */
[----:B------:R-:W-:Y:S02]  /*03d0*/  BSSY.RECONVERGENT B2, `(.L_x_18) ;  /* 0x000001d000027945 */ /* 0x000fe40003800200 */
[----:B------:R-:W-:-:S03]  /*03e0*/  IMAD R9, R9, R14, 0x3c6ef35f ;  /* 0x3c6ef35f09097424 */ /* 0x000fc600078e020e */
[----:B0-----:R-:W0:Y:S02]  /*03f0*/  MUFU.RCP R0, R0 ;  /* 0x0000000000007308 */ /* 0x001e240000001000 */
[----:B0-----:R-:W-:-:S06]  /*0400*/  VIADD R10, R0, 0xffffffe ;  /* 0x0ffffffe000a7836 */ /* 0x001fcc0000000000 */
[----:B------:R0:W1:Y:S02]  /*0410*/  F2I.FTZ.U32.TRUNC.NTZ R11, R10 ;  /* 0x0000000a000b7305 */ /* 0x000064000021f000 */
[----:B0-----:R-:W-:Y:S02]  /*0420*/  HFMA2 R10, -RZ, RZ, 0, 0 ;  /* 0x00000000ff0a7431 */ /* 0x001fe400000001ff */
[----:B-1----:R-:W-:-:S04]  /*0430*/  IMAD.MOV R13, RZ, RZ, -R11 ;  /* 0x000000ffff0d7224 */ /* 0x002fc800078e0a0b */
[----:B------:R-:W-:-:S04]  /*0440*/  IMAD R13, R13, R2, RZ ;  /* 0x000000020d0d7224 */ /* 0x000fc800078e02ff */
[----:B------:R-:W-:Y:S02]  /*0450*/  IMAD.HI.U32 R12, R11, R13, R10 ;  /* 0x0000000d0b0c7227 */ /* 0x000fe400078e000a */
[----:B------:R-:W0:Y:S04]  /*0460*/  MUFU.RCP R10, R3 ;  /* 0x00000003000a7308 */ /* 0x000e280000001000 */
[----:B------:R-:W-:-:S04]  /*0470*/  IMAD.HI.U32 R12, R12, R9, RZ ;  /* 0x000000090c0c7227 */ /* 0x000fc800078e00ff */
[----:B------:R-:W-:-:S04]  /*0480*/  IMAD.MOV R12, RZ, RZ, -R12 ;  /* 0x000000ffff0c7224 */ /* 0x000fc800078e0a0c */
[----:B------:R-:W-:-:S05]  /*0490*/  IMAD R11, R2, R12, R9 ;  /* 0x0000000c020b7224 */ /* 0x000fca00078e0209 */
[----:B------:R-:W-:Y:S01]  /*04a0*/  ISETP.GE.U32.AND P0, PT, R11, R2, PT ;  /* 0x000000020b00720c */ /* 0x000fe20003f06070 */
[----:B0-----:R-:W-:-:S04]  /*04b0*/  FFMA R13, -R3, R10, 1 ;  /* 0x3f800000030d7423 */ /* 0x001fc8000000010a */
[----:B------:R-:W-:-:S08]  /*04c0*/  FFMA R13, R10, R13, R10 ;  /* 0x0000000d0a0d7223 */ /* 0x000fd0000000000a */
[----:B------:R-:W-:-:S05]  /*04d0*/  @P0 IMAD.IADD R11, R11, 0x1, -R2 ;  /* 0x000000010b0b0824 */ /* 0x000fca00078e0a02 */
[----:B------:R-:W-:-:S13]  /*04e0*/  ISETP.GE.U32.AND P0, PT, R11, R2, PT ;  /* 0x000000020b00720c */ /* 0x000fda0003f06070 */
[----:B------:R-:W-:Y:S01]  /*04f0*/  @P0 IMAD.IADD R11, R11, 0x1, -R2 ;  /* 0x000000010b0b0824 */ /* 0x000fe200078e0a02 */
[----:B------:R-:W-:-:S04]  /*0500*/  @!P1 LOP3.LUT R11, RZ, R2, RZ, 0x33, !PT ;  /* 0x00000002ff0b9212 */ /* 0x000fc800078e33ff */
[----:B------:R-:W-:-:S04]  /*0510*/  I2FP.F32.U32 R0, R11 ;  /* 0x0000000b00007245 */ /* 0x000fc80000201000 */
[----:B------:R-:W0:Y:S01]  /*0520*/  FCHK P0, R0, R3 ;  /* 0x0000000300007302 */ /* 0x000e220000000000 */
[----:B------:R-:W-:-:S04]  /*0530*/  FFMA R10, R0, R13, RZ ;  /* 0x0000000d000a7223 */ /* 0x000fc800000000ff */
[----:B------:R-:W-:-:S04]  /*0540*/  FFMA R11, -R3, R10, R0 ;  /* 0x0000000a030b7223 */ /* 0x000fc80000000100 */
[----:B------:R-:W-:Y:S01]  /*0550*/  FFMA R13, R13, R11, R10 ;  /* 0x0000000b0d0d7223 */ /* 0x000fe2000000000a */
[----:B0-----:R-:W-:Y:S06]  /*0560*/  @!P0 BRA `(.L_x_19) ;  /* 0x00000000000c8947 */ /* 0x001fec0003800000 */
[----:B------:R-:W-:-:S07]  /*0570*/  MOV R12, 0x590 ;  /* 0x00000590000c7802 */ /* 0x000fce0000000f00 */
[----:B------:R-:W-:Y:S05]  /*0580*/  CALL.REL.NOINC `($__internal_2_$__cuda_sm3x_div_rn_noftz_f32_slowpath) ;  /* 0x0000000c00007944 */ /* 0x000fea0003c00000 */
[----:B------:R-:W-:-:S07]  /*0590*/  IMAD.MOV.U32 R13, RZ, RZ, R0 ;  /* 0x000000ffff0d7224 */ /* 0x000fce00078e0000 */
.L_x_19:
[----:B------:R-:W-:Y:S05]  /*05a0*/  BSYNC.RECONVERGENT B2 ;  /* 0x0000000000027941 */ /* 0x000fea0003800200 */
.L_x_18:
[----:B------:R-:W-:-:S04]  /*05b0*/  LEA R10, P0, R5, UR6, 0x2 ;  /* 0x00000006050a7c11 */ /* 0x000fc8000f8010ff */
[----:B------:R-:W-:-:S05]  /*05c0*/  LEA.HI.X R11, R5, UR7, R4, 0x2, P0 ;  /* 0x00000007050b7c11 */ /* 0x000fca00080f1404 */
[----:B------:R-:W2:Y:S01]  /*05d0*/  LDG.E R0, desc[UR36][R10.64] ;  /* 0x000000240a007981 */ /* 0x000ea2000c1e1900 */
[----:B------:R-:W-:-:S04]  /*05e0*/  IADD3 R5, P0, PT, R8, R5, RZ ;  /* 0x0000000508057210 */ /* 0x000fc80007f1e0ff */
[----:B------:R-:W-:Y:S02]  /*05f0*/  IADD3.X R4, PT, PT, RZ, R4, RZ, P0, !PT ;  /* 0x00000004ff047210 */ /* 0x000fe400007fe4ff */
[----:B------:R-:W-:-:S04]  /*0600*/  ISETP.GE.U32.AND P0, PT, R5, UR10, PT ;  /* 0x0000000a05007c0c */ /* 0x000fc8000bf06070 */
[----:B------:R-:W-:Y:S01]  /*0610*/  ISETP.GE.U32.AND.EX P0, PT, R4, UR11, PT, P0 ;  /* 0x0000000b04007c0c */ /* 0x000fe2000bf06100 */
[----:B--2---:R-:W-:-:S05]  /*0620*/  FADD R13, R0, R13 ;  /* 0x0000000d000d7221 */ /* 0x004fca0000000000 */
[----:B------:R0:W-:Y:S07]  /*0630*/  STG.E desc[UR36][R10.64], R13 ;  /* 0x0000000d0a007986 */ /* 0x0001ee000c101924 */
[----:B------:R-:W-:Y:S05]  /*0640*/  @!P0 BRA `(.L_x_20) ;  /* 0xfffffffc00548947 */ /* 0x000fea000383ffff */
[----:B------:R-:W-:Y:S05]  /*0650*/  BSYNC.RECONVERGENT B1 ;  /* 0x0000000000017941 */ /* 0x000fea0003800200 */
.L_x_17:
[----:B------:R-:W-:Y:S05]  /*0660*/  BRA `(.L_x_15) ;  /* 0x0000000000b07947 */ /* 0x000fea0003800000 */
.L_x_16:
[----:B------:R-:W-:Y:S02]  /*0670*/  IMAD.MOV.U32 R11, RZ, RZ, R6 ;  /* 0x000000ffff0b7224 */ /* 0x000fe400078e0006 */
[----:B------:R-:W-:-:S07]  /*0680*/  IMAD.MOV.U32 R10, RZ, RZ, RZ ;  /* 0x000000ffff0a7224 */ /* 0x000fce00078e00ff */
.L_x_23:
[----:B------:R-:W0:Y:S01]  /*0690*/  I2F.U32.RP R12, R2 ;  /* 0x00000002000c7306 */ /* 0x000e220000209000 */
[----:B------:R-:W-:Y:S01]  /*06a0*/  MOV R0, 0x19660d ;  /* 0x0019660d00007802 */ /* 0x000fe20000000f00 */
[----:B------:R-:W-:Y:S01]  /*06b0*/  BSSY.RECONVERGENT B1, `(.L_x_21) ;  /* 0x0000024000017945 */ /* 0x000fe20003800200 */
[----:B------:R-:W-:-:S03]  /*06c0*/  ISETP.NE.U32.AND P1, PT, R2, RZ, PT ;  /* 0x000000ff0200720c */ /* 0x000fc60003f25070 */
[----:B------:R-:W-:Y:S02]  /*06d0*/  IMAD R9, R9, R0, 0x3c6ef35f ;  /* 0x3c6ef35f09097424 */ /* 0x000fe400078e0200 */
[----:B0-----:R-:W0:Y:S02]  /*06e0*/  MUFU.RCP R12, R12 ;  /* 0x0000000c000c7308 */ /* 0x001e240000001000 */
[----:B01----:R-:W-:-:S06]  /*06f0*/  VIADD R4, R12, 0xffffffe ;  /* 0x0ffffffe0c047836 */ /* 0x003fcc0000000000 */
[----:B------:R-:W0:Y:S08]  /*0700*/  MUFU.RCP R12, R3 ;  /* 0x00000003000c7308 */ /* 0x000e300000001000 */
[----:B------:R1:W2:Y:S02]  /*0710*/  F2I.FTZ.U32.TRUNC.NTZ R5, R4 ;  /* 0x0000000400057305 */ /* 0x0002a4000021f000 */
[----:B-1----:R-:W-:-:S02]  /*0720*/  IMAD.MOV.U32 R4, RZ, RZ, RZ ;  /* 0x000000ffff047224 */ /* 0x002fc400078e00ff */
[----:B0-----:R-:W-:-:S04]  /*0730*/  FFMA R15, -R3, R12, 1 ;  /* 0x3f800000030f7423 */ /* 0x001fc8000000010c */
[----:B------:R-:W-:Y:S01]  /*0740*/  FFMA R15, R12, R15, R12 ;  /* 0x0000000f0c0f7223 */ /* 0x000fe2000000000c */
[----:B--2---:R-:W-:-:S04]  /*0750*/  IMAD.MOV R13, RZ, RZ, -R5 ;  /* 0x000000ffff0d7224 */ /* 0x004fc800078e0a05 */
[----:B------:R-:W-:-:S04]  /*0760*/  IMAD R13, R13, R2, RZ ;  /* 0x000000020d0d7224 */ /* 0x000fc800078e02ff */
[----:B------:R-:W-:-:S06]  /*0770*/  IMAD.HI.U32 R14, R5, R13, R4 ;  /* 0x0000000d050e7227 */ /* 0x000fcc00078e0004 */
[----:B------:R-:W-:-:S04]  /*0780*/  IMAD.HI.U32 R14, R14, R9, RZ ;  /* 0x000000090e0e7227 */ /* 0x000fc800078e00ff */
[----:B------:R-:W-:-:S04]  /*0790*/  IMAD.MOV R14, RZ, RZ, -R14 ;  /* 0x000000ffff0e7224 */ /* 0x000fc800078e0a0e */
[----:B------:R-:W-:-:S05]  /*07a0*/  IMAD R13, R2, R14, R9 ;  /* 0x0000000e020d7224 */ /* 0x000fca00078e0209 */
[----:B------:R-:W-:-:S13]  /*07b0*/  ISETP.GE.U32.AND P0, PT, R13, R2, PT ;  /* 0x000000020d00720c */ /* 0x000fda0003f06070 */
[----:B------:R-:W-:-:S05]  /*07c0*/  @P0 IMAD.IADD R13, R13, 0x1, -R2 ;  /* 0x000000010d0d0824 */ /* 0x000fca00078e0a02 */
[----:B------:R-:W-:-:S13]  /*07d0*/  ISETP.GE.U32.AND P0, PT, R13, R2, PT ;  /* 0x000000020d00720c */ /* 0x000fda0003f06070 */
[----:B------:R-:W-:Y:S01]  /*07e0*/  @P0 IMAD.IADD R13, R13, 0x1, -R2 ;  /* 0x000000010d0d0824 */ /* 0x000fe200078e0a02 */
[----:B------:R-:W-:Y:S02]  /*07f0*/  @!P1 LOP3.LUT R13, RZ, R2, RZ, 0x33, !PT ;  /* 0x00000002ff0d9212 */ /* 0x000fe400078e33ff */
[C---:B------:R-:W-:Y:S02]  /*0800*/  LEA R4, P0, R11.reuse, UR12, 0x2 ;  /* 0x0000000c0b047c11 */ /* 0x040fe4000f8010ff */
[----:B------:R-:W-:Y:S02]  /*0810*/  I2FP.F32.U32 R0, R13 ;  /* 0x0000000d00007245 */ /* 0x000fe40000201000 */
[----:B------:R-:W-:Y:S02]  /*0820*/  LEA.HI.X R5, R11, UR13, R10, 0x2, P0 ;  /* 0x0000000d0b057c11 */ /* 0x000fe400080f140a */
[----:B------:R-:W0:Y:S01]  /*0830*/  FCHK P1, R0, R3 ;  /* 0x0000000300007302 */ /* 0x000e220000020000 */
[----:B------:R-:W-:Y:S01]  /*0840*/  IADD3 R11, P0, PT, R8, R11, RZ ;  /* 0x0000000b080b7210 */ /* 0x000fe20007f1e0ff */
[----:B------:R-:W-:-:S03]  /*0850*/  FFMA R12, R0, R15, RZ ;  /* 0x0000000f000c7223 */ /* 0x000fc600000000ff */
[----:B------:R-:W-:Y:S01]  /*0860*/  IADD3.X R10, PT, PT, RZ, R10, RZ, P0, !PT ;  /* 0x0000000aff0a7210 */ /* 0x000fe200007fe4ff */
[----:B------:R-:W-:Y:S01]  /*0870*/  FFMA R13, -R3, R12, R0 ;  /* 0x0000000c030d7223 */ /* 0x000fe20000000100 */
[----:B------:R-:W-:-:S03]  /*0880*/  ISETP.GE.U32.AND P0, PT, R11, UR14, PT ;  /* 0x0000000e0b007c0c */ /* 0x000fc6000bf06070 */
[----:B------:R-:W-:Y:S01]  /*0890*/  FFMA R12, R13, R15, R12 ;  /* 0x0000000f0d0c7223 */ /* 0x000fe2000000000c */
[----:B------:R-:W-:Y:S01]  /*08a0*/  ISETP.GE.U32.AND.EX P0, PT, R10, UR15, PT, P0 ;  /* 0x0000000f0a007c0c */ /* 0x000fe2000bf06100 */
[----:B0-----:R-:W-:-:S12]  /*08b0*/  @!P1 BRA `(.L_x_22) ;  /* 0x00000000000c9947 */ /* 0x001fd80003800000 */
[----:B------:R-:W-:-:S07]  /*08c0*/  MOV R12, 0x8e0 ;  /* 0x000008e0000c7802 */ /* 0x000fce0000000f00 */
[----:B------:R-:W-:Y:S05]  /*08d0*/  CALL.REL.NOINC `($__internal_2_$__cuda_sm3x_div_rn_noftz_f32_slowpath) ;  /* 0x00000008002c7944 */ /* 0x000fea0003c00000 */
[----:B------:R-:W-:-:S07]  /*08e0*/  IMAD.MOV.U32 R12, RZ, RZ, R0 ;  /* 0x000000ffff0c7224 */ /* 0x000fce00078e0000 */
.L_x_22:
[----:B------:R-:W-:Y:S05]  /*08f0*/  BSYNC.RECONVERGENT B1 ;  /* 0x0000000000017941 */ /* 0x000fea0003800200 */
.L_x_21:
[----:B------:R-:W-:-:S05]  /*0900*/  FADD R13, RZ, R12 ;  /* 0x0000000cff0d7221 */ /* 0x000fca0000000000 */
[----:B------:R1:W-:Y:S01]  /*0910*/  STG.E desc[UR36][R4.64], R13 ;  /* 0x0000000d04007986 */ /* 0x0003e2000c101924 */
[----:B------:R-:W-:Y:S05]  /*0920*/  @!P0 BRA `(.L_x_23) ;  /* 0xfffffffc00588947 */ /* 0x000fea000383ffff */
.L_x_15:
[----:B------:R-:W-:Y:S05]  /*0930*/  BSYNC.RECONVERGENT B0 ;  /* 0x0000000000007941 */ /* 0x000fea0003800200 */
.L_x_14:
[----:B------:R-:W2:Y:S01]  /*0940*/  LDCU UR6, c[0x0][0x398] ;  /* 0x00007300ff0677ac */ /* 0x000ea20008000800 */
[----:B------:R-:W-:-:S04]  /*0950*/  UIADD3 UR4, UPT, UPT, UR4, 0x1, URZ ;  /* 0x0000000104047890 */ /* 0x000fc8000fffe0ff */
[----:B--2---:R-:W-:-:S09]  /*0960*/  UISETP.NE.AND UP0, UPT, UR4, UR6, UPT ;  /* 0x000000060400728c */ /* 0x004fd2000bf05270 */
[----:B------:R-:W-:Y:S05]  /*0970*/  BRA.U UP0, `(.L_x_24) ;  /* 0xfffffff9004c7547 */ /* 0x000fea000b83ffff */
.L_x_13:
[----:B------:R-:W2:Y:S01]  /*0980*/  S2R R19, SR_TID.X ;  /* 0x0000000000137919 */ /* 0x000ea20000002100 */
[----:B------:R-:W2:Y:S01]  /*0990*/  S2UR UR5, SR_CTAID.X ;  /* 0x00000000000579c3 */ /* 0x000ea20000002500 */
[----:B------:R-:W3:Y:S07]  /*09a0*/  LDCU.64 UR8, c[0x0][0x390] ;  /* 0x00007200ff0877ac */ /* 0x000eee0008000a00 */
[----:B------:R-:W2:Y:S02]  /*09b0*/  LDC R26, c[0x0][0x360] ;  /* 0x0000d800ff1a7b82 */ /* 0x000ea40000000800 */
[----:B--2---:R-:W-:-:S05]  /*09c0*/  IMAD R19, R26, UR5, R19 ;  /* 0x000000051a137c24 */ /* 0x004fca000f8e0213 */
[----:B---3--:R-:W-:-:S04]  /*09d0*/  ISETP.GE.U32.AND P0, PT, R19, UR8, PT ;  /* 0x0000000813007c0c */ /* 0x008fc8000bf06070 */
[----:B------:R-:W-:-:S13]  /*09e0*/  ISETP.GE.U32.AND.EX P0, PT, RZ, UR9, PT, P0 ;  /* 0x00000009ff007c0c */ /* 0x000fda000bf06100 */
[----:B------:R-:W-:Y:S05]  /*09f0*/  @P0 EXIT ;  /* 0x000000000000094d */ /* 0x000fea0003800000 */
[----:B------:R-:W2:Y:S01]  /*0a00*/  LDCU UR5, c[0x0][0x39c] ;  /* 0x00007380ff0577ac */ /* 0x000ea20008000800 */
[----:B------:R-:W3:Y:S01]  /*0a10*/  I2F.F64 R16, UR6 ;  /* 0x0000000600107d12 */ /* 0x000ee20008201c00 */
[----:B------:R-:W-:Y:S01]  /*0a20*/  IMAD.MOV.U32 R24, RZ, RZ, RZ ;  /* 0x000000ffff187224 */ /* 0x000fe200078e00ff */
[----:B------:R-:W4:Y:S01]  /*0a30*/  LDCU UR4, c[0x0][0x370] ;  /* 0x00006e00ff0477ac */ /* 0x000f220008000800 */
[----:B------:R-:W-:Y:S01]  /*0a40*/  UMOV UR6, 0xd2f1a9fc ;  /* 0xd2f1a9fc00067882 */ /* 0x000fe20000000000 */
[----:B------:R-:W-:Y:S01]  /*0a50*/  UMOV UR7, 0x3f50624d ;  /* 0x3f50624d00077882 */ /* 0x000fe20000000000 */
[----:B------:R-:W0:Y:S01]  /*0a60*/  LDCU.64 UR38, c[0x0][0x390] ;  /* 0x00007200ff2677ac */ /* 0x000e220008000a00 */
[----:B------:R-:W0:Y:S01]  /*0a70*/  LDCU.128 UR40, c[0x0][0x380] ;  /* 0x00007000ff2877ac */ /* 0x000e220008000c00 */
[----:B---3--:R-:W-:Y:S01]  /*0a80*/  DMUL R16, R16, UR6 ;  /* 0x0000000610107c28 */ /* 0x008fe20008000000 */
[----:B--2---:R-:W-:-:S04]  /*0a90*/  IMAD R18, R7, UR5, RZ ;  /* 0x0000000507127c24 */ /* 0x004fc8000f8e02ff */
[----:B------:R-:W-:Y:S01]  /*0aa0*/  IMAD.IADD R22, R18, 0x1, R7 ;  /* 0x0000000112167824 */ /* 0x000fe200078e0207 */
[----:B------:R-:W-:Y:S01]  /*0ab0*/  SHF.R.S32.HI R23, RZ, 0x1f, R18 ;  /* 0x0000001fff177819 */ /* 0x000fe20000011412 */
[----:B----4-:R-:W-:-:S03]  /*0ac0*/  IMAD R26, R26, UR4, RZ ;  /* 0x000000041a1a7c24 */ /* 0x010fc6000f8e02ff */
[----:B0-----:R-:W-:-:S07]  /*0ad0*/  SHF.R.S32.HI R25, RZ, 0x1f, R22 ;  /* 0x0000001fff197819 */ /* 0x001fce0000011416 */
.L_x_27:
        /* <DEDUP_REMOVED lines=8> */
[C---:B-1----:R-:W-:Y:S02]  /*0b60*/  IADD3 R4, P0, PT, R6.reuse, UR40, RZ ;  /* 0x0000002806047c10 */ /* 0x042fe4000ff1e0ff */
[----:B------:R-:W-:Y:S02]  /*0b70*/  IADD3 R6, P1, PT, R6, UR42, RZ ;  /* 0x0000002a06067c10 */ /* 0x000fe4000ff3e0ff */
[C---:B------:R-:W-:Y:S02]  /*0b80*/  IADD3.X R5, PT, PT, R0.reuse, UR41, RZ, P0, !PT ;  /* 0x0000002900057c10 */ /* 0x040fe400087fe4ff */
[----:B------:R-:W-:-:S03]  /*0b90*/  IADD3.X R7, PT, PT, R0, UR43, RZ, P1, !PT ;  /* 0x0000002b00077c10 */ /* 0x000fc60008ffe4ff */
[----:B------:R-:W2:Y:S04]  /*0ba0*/  LDG.E R4, desc[UR36][R4.64] ;  /* 0x0000002404047981 */ /* 0x000ea8000c1e1900 */
[----:B------:R-:W2:Y:S02]  /*0bb0*/  LDG.E R7, desc[UR36][R6.64] ;  /* 0x0000002406077981 */ /* 0x000ea4000c1e1900 */
[----:B--2---:R-:W-:-:S06]  /*0bc0*/  FADD R2, R4, -R7 ;  /* 0x8000000704027221 */ /* 0x004fcc0000000000 */
[----:B------:R-:W0:Y:S02]  /*0bd0*/  F2F.F64.F32 R2, |R2| ;  /* 0x4000000200027310 */ /* 0x000e240000201800 */
[----:B0-----:R-:W-:-:S14]  /*0be0*/  DSETP.GT.AND P0, PT, R16, R2, PT ;  /* 0x000000021000722a */ /* 0x001fdc0003f04000 */
[----:B------:R-:W-:Y:S05]  /*0bf0*/  @P0 BRA `(.L_x_26) ;  /* 0x0000000000400947 */ /* 0x000fea0003800000 */
[----:B------:R-:W-:Y:S01]  /*0c00*/  MOV R2, 0x0 ;  /* 0x0000000000027802 */ /* 0x000fe20000000f00 */
[----:B------:R-:W0:Y:S01]  /*0c10*/  LDCU.64 UR4, c[0x4][0x60] ;  /* 0x01000c00ff0477ac */ /* 0x000e220008000a00 */
[----:B------:R-:W-:Y:S02]  /*0c20*/  IMAD.MOV.U32 R8, RZ, RZ, 0x64 ;  /* 0x00000064ff087424 */ /* 0x000fe400078e00ff */
[----:B------:R-:W-:Y:S01]  /*0c30*/  IMAD.MOV.U32 R12, RZ, RZ, 0x1 ;  /* 0x00000001ff0c7424 */ /* 0x000fe200078e00ff */
[----:B------:R-:W1:Y:S01]  /*0c40*/  LDCU.64 UR6, c[0x4][0x58] ;  /* 0x01000b00ff0677ac */ /* 0x000e620008000a00 */
[----:B------:R-:W2:Y:S01]  /*0c50*/  LDC.64 R2, c[0x4][R2] ;  /* 0x0100000002027b82 */ /* 0x000ea20000000a00 */
[----:B------:R-:W-:Y:S01]  /*0c60*/  IMAD.MOV.U32 R13, RZ, RZ, RZ ;  /* 0x000000ffff0d7224 */ /* 0x000fe200078e00ff */
[----:B------:R-:W3:Y:S01]  /*0c70*/  LDCU.64 UR8, c[0x4][0x40] ;  /* 0x01000800ff0877ac */ /* 0x000ee20008000a00 */
[----:B0-----:R-:W-:Y:S01]  /*0c80*/  MOV R4, UR4 ;  /* 0x0000000400047c02 */ /* 0x001fe20008000f00 */
[----:B------:R-:W-:-:S02]  /*0c90*/  IMAD.U32 R5, RZ, RZ, UR5 ;  /* 0x00000005ff057e24 */ /* 0x000fc4000f8e00ff */
[----:B-1----:R-:W-:Y:S02]  /*0ca0*/  IMAD.U32 R6, RZ, RZ, UR6 ;  /* 0x00000006ff067e24 */ /* 0x002fe4000f8e00ff */
[----:B------:R-:W-:Y:S02]  /*0cb0*/  IMAD.U32 R7, RZ, RZ, UR7 ;  /* 0x00000007ff077e24 */ /* 0x000fe4000f8e00ff */
[----:B---3--:R-:W-:Y:S01]  /*0cc0*/  IMAD.U32 R10, RZ, RZ, UR8 ;  /* 0x00000008ff0a7e24 */ /* 0x008fe2000f8e00ff */
[----:B------:R-:W-:-:S07]  /*0cd0*/  MOV R11, UR9 ;  /* 0x00000009000b7c02 */ /* 0x000fce0008000f00 */
[----:B------:R-:W-:-:S07]  /*0ce0*/  LEPC R20, `(.L_x_26) ;  /* 0x000000001014794e */ /* 0x000fce0000000000 */
[----:B--2---:R-:W-:Y:S05]  /*0cf0*/  CALL.ABS.NOINC R2 ;  /* 0x0000000002007343 */ /* 0x004fea0003c00000 */
.L_x_26:
[----:B------:R-:W-:Y:S05]  /*0d00*/  BSYNC.RECONVERGENT B6 ;  /* 0x0000000000067941 */ /* 0x000fea0003800200 */
.L_x_25:
[----:B------:R-:W-:-:S05]  /*0d10*/  IADD3 R19, P0, PT, R26, R19, RZ ;  /* 0x000000131a137210 */ /* 0x000fca0007f1e0ff */
[----:B------:R-:W-:Y:S01]  /*0d20*/  IMAD.X R24, RZ, RZ, R24, P0 ;  /* 0x000000ffff187224 */ /* 0x000fe200000e0618 */
[----:B------:R-:W-:-:S04]  /*0d30*/  ISETP.GE.U32.AND P0, PT, R19, UR38, PT ;  /* 0x0000002613007c0c */ /* 0x000fc8000bf06070 */
[----:B------:R-:W-:-:S13]  /*0d40*/  ISETP.GE.U32.AND.EX P0, PT, R24, UR39, PT, P0 ;  /* 0x0000002718007c0c */ /* 0x000fda000bf06100 */
[----:B------:R-:W-:Y:S05]  /*0d50*/  @!P0 BRA `(.L_x_27) ;  /* 0xfffffffc00608947 */ /* 0x000fea000383ffff */
[----:B------:R-:W-:Y:S05]  /*0d60*/  EXIT ;  /* 0x000000000000794d */ /* 0x000fea0003800000 */
        .weak           $__internal_1_$__cuda_sm20_div_u64
        .type           $__internal_1_$__cuda_sm20_div_u64,@function
        .size           $__internal_1_$__cuda_sm20_div_u64,($__internal_2_$__cuda_sm3x_div_rn_noftz_f32_slowpath - $__internal_1_$__cuda_sm20_div_u64)
$__internal_1_$__cuda_sm20_div_u64:
[----:B------:R-:W0:Y:S01]  /*0d70*/  LDC R2, c[0x0][0x398] ;  /* 0x0000e600ff027b82 */ /* 0x000e220000000800 */
[----:B------:R-:W-:-:S06]  /*0d80*/  MOV R3, UR5 ;  /* 0x0000000500037c02 */ /* 0x000fcc0008000f00 */
[----:B0-----:R-:W0:Y:S08]  /*0d90*/  I2F.U64.RP R3, R2 ;  /* 0x0000000200037312 */ /* 0x001e300000309000 */
[----:B0-----:R-:W0:Y:S02]  /*0da0*/  MUFU.RCP R4, R3 ;  /* 0x0000000300047308 */ /* 0x001e240000001000 */
[----:B0-----:R-:W-:-:S06]  /*0db0*/  VIADD R4, R4, 0x1ffffffe ;  /* 0x1ffffffe04047836 */ /* 0x001fcc0000000000 */
        /* <DEDUP_REMOVED lines=11> */
[----:B------:R-:W-:-:S04]  /*0e70*/  IMAD.HI.U32 R6, P1, R5, R9, R6 ;  /* 0x0000000905067227 */ /* 0x000fc80007820006 */
[----:B------:R-:W-:Y:S01]  /*0e80*/  IMAD.X R3, R3, 0x1, R5, P0 ;  /* 0x0000000103037824 */ /* 0x000fe200000e0605 */
[----:B------:R-:W-:-:S04]  /*0e90*/  IADD3 R7, P2, PT, R13, R6, RZ ;  /* 0x000000060d077210 */ /* 0x000fc80007f5e0ff */
[----:B------:R-:W-:Y:S01]  /*0ea0*/  IADD3.X R3, PT, PT, RZ, RZ, R3, P2, P1 ;  /* 0x000000ffff037210 */ /* 0x000fe200017e2403 */
[----:B------:R-:W-:-:S04]  /*0eb0*/  IMAD.WIDE.U32 R4, R7, R2, RZ ;  /* 0x0000000207047225 */ /* 0x000fc800078e00ff */
[----:B------:R-:W-:Y:S01]  /*0ec0*/  IMAD R5, R7, UR5, R5 ;  /* 0x0000000507057c24 */ /* 0x000fe2000f8e0205 */
[----:B------:R-:W-:-:S03]  /*0ed0*/  IADD3 R9, P0, PT, RZ, -R4, RZ ;  /* 0x80000004ff097210 */ /* 0x000fc60007f1e0ff */
[----:B------:R-:W-:Y:S02]  /*0ee0*/  IMAD R8, R3, R2, R5 ;  /* 0x0000000203087224 */ /* 0x000fe400078e0205 */
[----:B------:R-:W0:Y:S01]  /*0ef0*/  LDC.64 R4, c[0x0][0x390] ;  /* 0x0000e400ff047b82 */ /* 0x000e220000000a00 */
[----:B------:R-:W-:Y:S02]  /*0f00*/  IMAD.HI.U32 R6, R7, R9, RZ ;  /* 0x0000000907067227 */ /* 0x000fe400078e00ff */
[----:B------:R-:W-:-:S05]  /*0f10*/  IADD3.X R8, PT, PT, RZ, ~R8, RZ, P0, !PT ;  /* 0x80000008ff087210 */ /* 0x000fca00007fe4ff */
[----:B------:R-:W-:-:S04]  /*0f20*/  IMAD.WIDE.U32 R6, P0, R7, R8, R6 ;  /* 0x0000000807067225 */ /* 0x000fc80007800006 */
[C---:B------:R-:W-:Y:S02]  /*0f30*/  IMAD R11, R3.reuse, R8, RZ ;  /* 0x00000008030b7224 */ /* 0x040fe400078e02ff */
[----:B------:R-:W-:-:S04]  /*0f40*/  IMAD.HI.U32 R6, P1, R3, R9, R6 ;  /* 0x0000000903067227 */ /* 0x000fc80007820006 */
[----:B------:R-:W-:Y:S01]  /*0f50*/  IMAD.HI.U32 R8, R3, R8, RZ ;  /* 0x0000000803087227 */ /* 0x000fe200078e00ff */
[----:B------:R-:W-:-:S03]  /*0f60*/  IADD3 R9, P2, PT, R11, R6, RZ ;  /* 0x000000060b097210 */ /* 0x000fc60007f5e0ff */
[----:B------:R-:W-:Y:S02]  /*0f70*/  IMAD.X R3, R8, 0x1, R3, P0 ;  /* 0x0000000108037824 */ /* 0x000fe400000e0603 */
[----:B0-----:R-:W-:-:S03]  /*0f80*/  IMAD.HI.U32 R6, R9, R4, RZ ;  /* 0x0000000409067227 */ /* 0x001fc600078e00ff */
[----:B------:R-:W-:Y:S01]  /*0f90*/  IADD3.X R3, PT, PT, RZ, RZ, R3, P2, P1 ;  /* 0x000000ffff037210 */ /* 0x000fe200017e2403 */
[----:B------:R-:W-:Y:S02]  /*0fa0*/  IMAD.MOV.U32 R7, RZ, RZ, RZ ;  /* 0x000000ffff077224 */ /* 0x000fe400078e00ff */
[----:B------:R-:W-:-:S04]  /*0fb0*/  IMAD.WIDE.U32 R6, R9, R5, R6 ;  /* 0x0000000509067225 */ /* 0x000fc800078e0006 */
[C---:B------:R-:W-:Y:S02]  /*0fc0*/  IMAD R9, R3.reuse, R5, RZ ;  /* 0x0000000503097224 */ /* 0x040fe400078e02ff */
[----:B------:R-:W-:-:S04]  /*0fd0*/  IMAD.HI.U32 R6, P0, R3, R4, R6 ;  /* 0x0000000403067227 */ /* 0x000fc80007800006 */
[----:B------:R-:W-:Y:S01]  /*0fe0*/  IMAD.HI.U32 R3, R3, R5, RZ ;  /* 0x0000000503037227 */ /* 0x000fe200078e00ff */
[----:B------:R-:W-:-:S03]  /*0ff0*/  IADD3 R9, P1, PT, R9, R6, RZ ;  /* 0x0000000609097210 */ /* 0x000fc60007f3e0ff */
[----:B------:R-:W-:Y:S02]  /*1000*/  IMAD.X R3, RZ, RZ, R3, P0 ;  /* 0x000000ffff037224 */ /* 0x000fe400000e0603 */
[----:B------:R-:W-:-:S03]  /*1010*/  IMAD.WIDE.U32 R6, R9, R2, RZ ;  /* 0x0000000209067225 */ /* 0x000fc600078e00ff */
[----:B------:R-:W-:Y:S01]  /*1020*/  IADD3.X R3, PT, PT, RZ, R3, RZ, P1, !PT ;  /* 0x00000003ff037210 */ /* 0x000fe20000ffe4ff */
[----:B------:R-:W-:Y:S01]  /*1030*/  IMAD R7, R9, UR5, R7 ;  /* 0x0000000509077c24 */ /* 0x000fe2000f8e0207 */
[----:B------:R-:W-:-:S03]  /*1040*/  IADD3 R11, P1, PT, -R6, R4, RZ ;  /* 0x00000004060b7210 */ /* 0x000fc60007f3e1ff */
[-C--:B------:R-:W-:Y:S01]  /*1050*/  IMAD R4, R3, R2.reuse, R7 ;  /* 0x0000000203047224 */ /* 0x080fe200078e0207 */
[----:B------:R-:W-:-:S03]  /*1060*/  ISETP.GE.U32.AND P0, PT, R11, R2, PT ;  /* 0x000000020b00720c */ /* 0x000fc60003f06070 */
[----:B------:R-:W-:Y:S01]  /*1070*/  IMAD.X R6, R5, 0x1, ~R4, P1 ;  /* 0x0000000105067824 */ /* 0x000fe200008e0e04 */
[----:B------:R-:W-:Y:S01]  /*1080*/  IADD3 R3, P1, PT, R11, -R2, RZ ;  /* 0x800000020b037210 */ /* 0x000fe20007f3e0ff */
[----:B------:R-:W-:-:S03]  /*1090*/  VIADD R4, R9, 0x1 ;  /* 0x0000000109047836 */ /* 0x000fc60000000000 */
[C---:B------:R-:W-:Y:S02]  /*10a0*/  ISETP.GE.U32.AND.EX P0, PT, R6.reuse, UR5, PT, P0 ;  /* 0x0000000506007c0c */ /* 0x040fe4000bf06100 */
[----:B------:R-:W-:Y:S02]  /*10b0*/  IADD3.X R5, PT, PT, R6, ~UR5, RZ, P1, !PT ;  /* 0x8000000506057c10 */ /* 0x000fe40008ffe4ff */
[----:B------:R-:W-:Y:S02]  /*10c0*/  SEL R3, R3, R11, P0 ;  /* 0x0000000b03037207 */ /* 0x000fe40000000000 */
[----:B------:R-:W-:Y:S02]  /*10d0*/  SEL R4, R4, R9, P0 ;  /* 0x0000000904047207 */ /* 0x000fe40000000000 */
[----:B------:R-:W-:Y:S02]  /*10e0*/  SEL R5, R5, R6, P0 ;  /* 0x0000000605057207 */ /* 0x000fe40000000000 */
[----:B------:R-:W-:Y:S01]  /*10f0*/  ISETP.GE.U32.AND P0, PT, R3, R2, PT ;  /* 0x000000020300720c */ /* 0x000fe20003f06070 */
[----:B------:R-:W-:Y:S01]  /*1100*/  VIADD R7, R4, 0x1 ;  /* 0x0000000104077836 */ /* 0x000fe20000000000 */
[----:B------:R-:W-:Y:S01]  /*1110*/  ISETP.NE.U32.AND P1, PT, R2, RZ, PT ;  /* 0x000000ff0200720c */ /* 0x000fe20003f25070 */
[----:B------:R-:W-:Y:S01]  /*1120*/  IMAD.MOV.U32 R3, RZ, RZ, 0x0 ;  /* 0x00000000ff037424 */ /* 0x000fe200078e00ff */
[----:B------:R-:W-:-:S02]  /*1130*/  ISETP.GE.U32.AND.EX P0, PT, R5, UR5, PT, P0 ;  /* 0x0000000505007c0c */ /* 0x000fc4000bf06100 */
[----:B------:R-:W-:Y:S02]  /*1140*/  MOV R2, R0 ;  /* 0x0000000000027202 */ /* 0x000fe40000000f00 */
[----:B------:R-:W-:Y:S02]  /*1150*/  ISETP.NE.AND.EX P1, PT, RZ, UR5, PT, P1 ;  /* 0x00000005ff007c0c */ /* 0x000fe4000bf25310 */
[----:B------:R-:W-:-:S04]  /*1160*/  SEL R7, R7, R4, P0 ;  /* 0x0000000407077207 */ /* 0x000fc80000000000 */
[----:B------:R-:W-:Y:S01]  /*1170*/  SEL R7, R7, 0xffffffff, P1 ;  /* 0xffffffff07077807 */ /* 0x000fe20000800000 */
[----:B------:R-:W-:Y:S06]  /*1180*/  RET.REL.NODEC R2 `(test_data_reduce_scatter_float32) ;  /* 0xffffffec029c7950 */ /* 0x000fec0003c3ffff */
        .weak           $__internal_2_$__cuda_sm3x_div_rn_noftz_f32_slowpath
        .type           $__internal_2_$__cuda_sm3x_div_rn_noftz_f32_slowpath,@function
        .size           $__internal_2_$__cuda_sm3x_div_rn_noftz_f32_slowpath,(.L_x_157 - $__internal_2_$__cuda_sm3x_div_rn_noftz_f32_slowpath)
$__internal_2_$__cuda_sm3x_div_rn_noftz_f32_slowpath:
[----:B------:R-:W-:Y:S01]  /*1190*/  SHF.R.U32.HI R13, RZ, 0x17, R3 ;  /* 0x00000017ff0d7819 */ /* 0x000fe20000011603 */
[----:B------:R-:W-:Y:S01]  /*11a0*/  BSSY.RECONVERGENT B3, `(.L_x_28) ;  /* 0x0000063000037945 */ /* 0x000fe20003800200 */
[----:B------:R-:W-:Y:S02]  /*11b0*/  SHF.R.U32.HI R14, RZ, 0x17, R0 ;  /* 0x00000017ff0e7819 */ /* 0x000fe40000011600 */
[----:B------:R-:W-:Y:S02]  /*11c0*/  LOP3.LUT R13, R13, 0xff, RZ, 0xc0, !PT ;  /* 0x000000ff0d0d7812 */ /* 0x000fe400078ec0ff */
[----:B------:R-:W-:Y:S02]  /*11d0*/  LOP3.LUT R19, R14, 0xff, RZ, 0xc0, !PT ;  /* 0x000000ff0e137812 */ /* 0x000fe400078ec0ff */
[----:B------:R-:W-:Y:S01]  /*11e0*/  MOV R15, R3 ;  /* 0x00000003000f7202 */ /* 0x000fe20000000f00 */
[----:B------:R-:W-:Y:S02]  /*11f0*/  VIADD R17, R13, 0xffffffff ;  /* 0xffffffff0d117836 */ /* 0x000fe40000000000 */
[----:B------:R-:W-:-:S03]  /*1200*/  VIADD R16, R19, 0xffffffff ;  /* 0xffffffff13107836 */ /* 0x000fc60000000000 */
[----:B------:R-:W-:-:S04]  /*1210*/  ISETP.GT.U32.AND P1, PT, R17, 0xfd, PT ;  /* 0x000000fd1100780c */ /* 0x000fc80003f24070 */
[----:B------:R-:W-:-:S13]  /*1220*/  ISETP.GT.U32.OR P1, PT, R16, 0xfd, P1 ;  /* 0x000000fd1000780c */ /* 0x000fda0000f24470 */
[----:B------:R-:W-:Y:S01]  /*1230*/  @!P1 IMAD.MOV.U32 R14, RZ, RZ, RZ ;  /* 0x000000ffff0e9224 */ /* 0x000fe200078e00ff */
[----:B------:R-:W-:Y:S06]  /*1240*/  @!P1 BRA `(.L_x_29) ;  /* 0x00000000005c9947 */ /* 0x000fec0003800000 */
[----:B------:R-:W-:Y:S02]  /*1250*/  FSETP.GTU.FTZ.AND P1, PT, |R0|, +INF , PT ;  /* 0x7f8000000000780b */ /* 0x000fe40003f3c200 */
[----:B------:R-:W-:-:S04]  /*1260*/  FSETP.GTU.FTZ.AND P2, PT, |R3|, +INF , PT ;  /* 0x7f8000000300780b */ /* 0x000fc80003f5c200 */
[----:B------:R-:W-:-:S13]  /*1270*/  PLOP3.LUT P1, PT, P1, P2, PT, 0xf8, 0x8f ;  /* 0x00000000008f781c */ /* 0x000fda0000f25f70 */
[----:B------:R-:W-:Y:S05]  /*1280*/  @P1 BRA `(.L_x_30) ;  /* 0x00000004004c1947 */ /* 0x000fea0003800000 */
[----:B------:R-:W-:-:S13]  /*1290*/  LOP3.LUT P1, RZ, R15, 0x7fffffff, R0, 0xc8, !PT ;  /* 0x7fffffff0fff7812 */ /* 0x000fda000782c800 */
[----:B------:R-:W-:Y:S05]  /*12a0*/  @!P1 BRA `(.L_x_31) ;  /* 0x00000004003c9947 */ /* 0x000fea0003800000 */
[C---:B------:R-:W-:Y:S02]  /*12b0*/  FSETP.NEU.FTZ.AND P3, PT, |R0|.reuse, +INF , PT ;  /* 0x7f8000000000780b */ /* 0x040fe40003f7d200 */
[----:B------:R-:W-:Y:S02]  /*12c0*/  FSETP.NEU.FTZ.AND P2, PT, |R3|, +INF , PT ;  /* 0x7f8000000300780b */ /* 0x000fe40003f5d200 */
[----:B------:R-:W-:-:S11]  /*12d0*/  FSETP.NEU.FTZ.AND P1, PT, |R0|, +INF , PT ;  /* 0x7f8000000000780b */ /* 0x000fd60003f3d200 */
[----:B------:R-:W-:Y:S05]  /*12e0*/  @!P2 BRA !P3, `(.L_x_31) ;  /* 0x00000004002ca947 */ /* 0x000fea0005800000 */
[----:B------:R-:W-:-:S04]  /*12f0*/  LOP3.LUT P3, RZ, R0, 0x7fffffff, RZ, 0xc0, !PT ;  /* 0x7fffffff00ff7812 */ /* 0x000fc8000786c0ff */
[----:B------:R-:W-:-:S13]  /*1300*/  PLOP3.LUT P2, PT, P2, P3, PT, 0x2f, 0xf2 ;  /* 0x0000000000f2781c */ /* 0x000fda0001746577 */
[----:B------:R-:W-:Y:S05]  /*1310*/  @P2 BRA `(.L_x_32) ;  /* 0x0000000400182947 */ /* 0x000fea0003800000 */
[----:B------:R-:W-:-:S04]  /*1320*/  LOP3.LUT P2, RZ, R15, 0x7fffffff, RZ, 0xc0, !PT ;  /* 0x7fffffff0fff7812 */ /* 0x000fc8000784c0ff */
[----:B------:R-:W-:-:S13]  /*1330*/  PLOP3.LUT P1, PT, P1, P2, PT, 0x2f, 0xf2 ;  /* 0x0000000000f2781c */ /* 0x000fda0000f24577 */
[----:B------:R-:W-:Y:S05]  /*1340*/  @P1 BRA `(.L_x_33) ;  /* 0x0000000400001947 */ /* 0x000fea0003800000 */
[----:B------:R-:W-:Y:S02]  /*1350*/  ISETP.GE.AND P1, PT, R16, RZ, PT ;  /* 0x000000ff1000720c */ /* 0x000fe40003f26270 */
[----:B------:R-:W-:-:S11]  /*1360*/  ISETP.GE.AND P2, PT, R17, RZ, PT ;  /* 0x000000ff1100720c */ /* 0x000fd60003f46270 */
[----:B------:R-:W-:Y:S02]  /*1370*/  @P1 IMAD.MOV.U32 R14, RZ, RZ, RZ ;  /* 0x000000ffff0e1224 */ /* 0x000fe400078e00ff */
[----:B------:R-:W-:Y:S01]  /*1380*/  @!P1 FFMA R0, R0, 1.84467440737095516160e+19, RZ ;  /* 0x5f80000000009823 */ /* 0x000fe200000000ff */
[----:B------:R-:W-:Y:S02]  /*1390*/  @!P1 IMAD.MOV.U32 R14, RZ, RZ, -0x40 ;  /* 0xffffffc0ff0e9424 */ /* 0x000fe400078e00ff */
[----:B------:R-:W-:-:S03]  /*13a0*/  @!P2 FFMA R15, R3, 1.84467440737095516160e+19, RZ ;  /* 0x5f800000030fa823 */ /* 0x000fc600000000ff */
[----:B------:R-:W-:-:S07]  /*13b0*/  @!P2 IADD3 R14, PT, PT, R14, 0x40, RZ ;  /* 0x000000400e0ea810 */ /* 0x000fce0007ffe0ff */
.L_x_29:
[----:B------:R-:W-:Y:S01]  /*13c0*/  LEA R16, R13, 0xc0800000, 0x17 ;  /* 0xc08000000d107811 */ /* 0x000fe200078eb8ff */
[----:B------:R-:W-:Y:S01]  /*13d0*/  VIADD R19, R19, 0xffffff81 ;  /* 0xffffff8113137836 */ /* 0x000fe20000000000 */
[----:B------:R-:W-:Y:S03]  /*13e0*/  BSSY.RECONVERGENT B4, `(.L_x_34) ;  /* 0x0000035000047945 */ /* 0x000fe60003800200 */
[----:B------:R-:W-:Y:S02]  /*13f0*/  IMAD.IADD R20, R15, 0x1, -R16 ;  /* 0x000000010f147824 */ /* 0x000fe400078e0a10 */
[C---:B------:R-:W-:Y:S01]  /*1400*/  IMAD R0, R19.reuse, -0x800000, R0 ;  /* 0xff80000013007824 */ /* 0x040fe200078e0200 */
[----:B------:R-:W-:Y:S01]  /*1410*/  IADD3 R19, PT, PT, R19, 0x7f, -R13 ;  /* 0x0000007f13137810 */ /* 0x000fe20007ffe80d */
[----:B------:R-:W0:Y:S01]  /*1420*/  MUFU.RCP R15, R20 ;  /* 0x00000014000f7308 */ /* 0x000e220000001000 */
[----:B------:R-:W-:-:S03]  /*1430*/  FADD.FTZ R17, -R20, -RZ ;  /* 0x800000ff14117221 */ /* 0x000fc60000010100 */
[----:B------:R-:W-:Y:S02]  /*1440*/  IMAD.IADD R19, R19, 0x1, R14 ;  /* 0x0000000113137824 */ /* 0x000fe400078e020e */
[----:B0-----:R-:W-:-:S04]  /*1450*/  FFMA R16, R15, R17, 1 ;  /* 0x3f8000000f107423 */ /* 0x001fc80000000011 */
[----:B------:R-:W-:-:S04]  /*1460*/  FFMA R15, R15, R16, R15 ;  /* 0x000000100f0f7223 */ /* 0x000fc8000000000f */
[----:B------:R-:W-:-:S04]  /*1470*/  FFMA R16, R0, R15, RZ ;  /* 0x0000000f00107223 */ /* 0x000fc800000000ff */
[----:B------:R-:W-:-:S04]  /*1480*/  FFMA R21, R17, R16, R0 ;  /* 0x0000001011157223 */ /* 0x000fc80000000000 */
[----:B------:R-:W-:-:S04]  /*1490*/  FFMA R16, R15, R21, R16 ;  /* 0x000000150f107223 */ /* 0x000fc80000000010 */
[----:B------:R-:W-:-:S04]  /*14a0*/  FFMA R17, R17, R16, R0 ;  /* 0x0000001011117223 */ /* 0x000fc80000000000 */
[----:B------:R-:W-:-:S05]  /*14b0*/  FFMA R0, R15, R17, R16 ;  /* 0x000000110f007223 */ /* 0x000fca0000000010 */
[----:B------:R-:W-:-:S04]  /*14c0*/  SHF.R.U32.HI R13, RZ, 0x17, R0 ;  /* 0x00000017ff0d7819 */ /* 0x000fc80000011600 */
[----:B------:R-:W-:-:S04]  /*14d0*/  LOP3.LUT R13, R13, 0xff, RZ, 0xc0, !PT ;  /* 0x000000ff0d0d7812 */ /* 0x000fc800078ec0ff */
[----:B------:R-:W-:-:S05]  /*14e0*/  IADD3 R20, PT, PT, R13, R19, RZ ;  /* 0x000000130d147210 */ /* 0x000fca0007ffe0ff */
[----:B------:R-:W-:-:S05]  /*14f0*/  VIADD R13, R20, 0xffffffff ;  /* 0xffffffff140d7836 */ /* 0x000fca0000000000 */
[----:B------:R-:W-:-:S13]  /*1500*/  ISETP.GE.U32.AND P1, PT, R13, 0xfe, PT ;  /* 0x000000fe0d00780c */ /* 0x000fda0003f26070 */
[----:B------:R-:W-:Y:S05]  /*1510*/  @!P1 BRA `(.L_x_35) ;  /* 0x0000000000809947 */ /* 0x000fea0003800000 */
[----:B------:R-:W-:-:S13]  /*1520*/  ISETP.GT.AND P1, PT, R20, 0xfe, PT ;  /* 0x000000fe1400780c */ /* 0x000fda0003f24270 */
[----:B------:R-:W-:Y:S05]  /*1530*/  @P1 BRA `(.L_x_36) ;  /* 0x00000000006c1947 */ /* 0x000fea0003800000 */
[----:B------:R-:W-:-:S13]  /*1540*/  ISETP.GE.AND P1, PT, R20, 0x1, PT ;  /* 0x000000011400780c */ /* 0x000fda0003f26270 */
[----:B------:R-:W-:Y:S05]  /*1550*/  @P1 BRA `(.L_x_37) ;  /* 0x0000000000741947 */ /* 0x000fea0003800000 */
[----:B------:R-:W-:Y:S02]  /*1560*/  ISETP.GE.AND P1, PT, R20, -0x18, PT ;  /* 0xffffffe81400780c */ /* 0x000fe40003f26270 */
[----:B------:R-:W-:-:S11]  /*1570*/  LOP3.LUT R0, R0, 0x80000000, RZ, 0xc0, !PT ;  /* 0x8000000000007812 */ /* 0x000fd600078ec0ff */
[----:B------:R-:W-:Y:S05]  /*1580*/  @!P1 BRA `(.L_x_37) ;  /* 0x0000000000689947 */ /* 0x000fea0003800000 */
[-CC-:B------:R-:W-:Y:S01]  /*1590*/  FFMA.RZ R13, R15, R17.reuse, R16.reuse ;  /* 0x000000110f0d7223 */ /* 0x180fe2000000c010 */
[C---:B------:R-:W-:Y:S02]  /*15a0*/  ISETP.NE.AND P3, PT, R20.reuse, RZ, PT ;  /* 0x000000ff1400720c */ /* 0x040fe40003f65270 */
[C---:B------:R-:W-:Y:S02]  /*15b0*/  ISETP.NE.AND P2, PT, R20.reuse, RZ, PT ;  /* 0x000000ff1400720c */ /* 0x040fe40003f45270 */
[----:B------:R-:W-:Y:S01]  /*15c0*/  LOP3.LUT R14, R13, 0x7fffff, RZ, 0xc0, !PT ;  /* 0x007fffff0d0e7812 */ /* 0x000fe200078ec0ff */
[CCC-:B------:R-:W-:Y:S01]  /*15d0*/  FFMA.RP R13, R15.reuse, R17.reuse, R16.reuse ;  /* 0x000000110f0d7223 */ /* 0x1c0fe20000008010 */
[----:B------:R-:W-:Y:S01]  /*15e0*/  FFMA.RM R16, R15, R17, R16 ;  /* 0x000000110f107223 */ /* 0x000fe20000004010 */
[----:B------:R-:W-:Y:S01]  /*15f0*/  VIADD R15, R20, 0x20 ;  /* 0x00000020140f7836 */ /* 0x000fe20000000000 */
[----:B------:R-:W-:Y:S01]  /*1600*/  LOP3.LUT R14, R14, 0x800000, RZ, 0xfc, !PT ;  /* 0x008000000e0e7812 */ /* 0x000fe200078efcff */
[----:B------:R-:W-:-:S02]  /*1610*/  IMAD.MOV R17, RZ, RZ, -R20 ;  /* 0x000000ffff117224 */ /* 0x000fc400078e0a14 */
[----:B------:R-:W-:Y:S02]  /*1620*/  FSETP.NEU.FTZ.AND P1, PT, R13, R16, PT ;  /* 0x000000100d00720b */ /* 0x000fe40003f3d000 */
[----:B------:R-:W-:Y:S02]  /*1630*/  SHF.L.U32 R15, R14, R15, RZ ;  /* 0x0000000f0e0f7219 */ /* 0x000fe400000006ff */
[----:B------:R-:W-:Y:S02]  /*1640*/  SEL R13, R17, RZ, P3 ;  /* 0x000000ff110d7207 */ /* 0x000fe40001800000 */
[----:B------:R-:W-:Y:S02]  /*1650*/  ISETP.NE.AND P2, PT, R15, RZ, P2 ;  /* 0x000000ff0f00720c */ /* 0x000fe40001745270 */
[----:B------:R-:W-:Y:S02]  /*1660*/  SHF.R.U32.HI R13, RZ, R13, R14 ;  /* 0x0000000dff0d7219 */ /* 0x000fe4000001160e */
[----:B------:R-:W-:-:S02]  /*1670*/  PLOP3.LUT P1, PT, P1, P2, PT, 0xf8, 0x8f ;  /* 0x00000000008f781c */ /* 0x000fc40000f25f70 */
[----:B------:R-:W-:Y:S02]  /*1680*/  SHF.R.U32.HI R15, RZ, 0x1, R13 ;  /* 0x00000001ff0f7819 */ /* 0x000fe4000001160d */
[----:B------:R-:W-:-:S04]  /*1690*/  SEL R14, RZ, 0x1, !P1 ;  /* 0x00000001ff0e7807 */ /* 0x000fc80004800000 */
[----:B------:R-:W-:-:S04]  /*16a0*/  LOP3.LUT R14, R14, 0x1, R15, 0xf8, !PT ;  /* 0x000000010e0e7812 */ /* 0x000fc800078ef80f */
[----:B------:R-:W-:-:S04]  /*16b0*/  LOP3.LUT R14, R14, R13, RZ, 0xc0, !PT ;  /* 0x0000000d0e0e7212 */ /* 0x000fc800078ec0ff */
[----:B------:R-:W-:-:S04]  /*16c0*/  IADD3 R15, PT, PT, R15, R14, RZ ;  /* 0x0000000e0f0f7210 */ /* 0x000fc80007ffe0ff */
[----:B------:R-:W-:Y:S01]  /*16d0*/  LOP3.LUT R0, R15, R0, RZ, 0xfc, !PT ;  /* 0x000000000f007212 */ /* 0x000fe200078efcff */
[----:B------:R-:W-:Y:S06]  /*16e0*/  BRA `(.L_x_37) ;  /* 0x0000000000107947 */ /* 0x000fec0003800000 */
.L_x_36:
[----:B------:R-:W-:-:S04]  /*16f0*/  LOP3.LUT R0, R0, 0x80000000, RZ, 0xc0, !PT ;  /* 0x8000000000007812 */ /* 0x000fc800078ec0ff */
[----:B------:R-:W-:Y:S01]  /*1700*/  LOP3.LUT R0, R0, 0x7f800000, RZ, 0xfc, !PT ;  /* 0x7f80000000007812 */ /* 0x000fe200078efcff */
[----:B------:R-:W-:Y:S06]  /*1710*/  BRA `(.L_x_37) ;  /* 0x0000000000047947 */ /* 0x000fec0003800000 */
.L_x_35:
[----:B------:R-:W-:-:S07]  /*1720*/  IMAD R0, R19, 0x800000, R0 ;  /* 0x0080000013007824 */ /* 0x000fce00078e0200 */
.L_x_37:
[----:B------:R-:W-:Y:S05]  /*1730*/  BSYNC.RECONVERGENT B4 ;  /* 0x0000000000047941 */ /* 0x000fea0003800200 */
.L_x_34:
[----:B------:R-:W-:Y:S05]  /*1740*/  BRA `(.L_x_38) ;  /* 0x0000000000207947 */ /* 0x000fea0003800000 */
.L_x_33:
[----:B------:R-:W-:-:S04]  /*1750*/  LOP3.LUT R0, R15, 0x80000000, R0, 0x48, !PT ;  /* 0x800000000f007812 */ /* 0x000fc800078e4800 */
[----:B------:R-:W-:Y:S01]  /*1760*/  LOP3.LUT R0, R0, 0x7f800000, RZ, 0xfc, !PT ;  /* 0x7f80000000007812 */ /* 0x000fe200078efcff */
[----:B------:R-:W-:Y:S06]  /*1770*/  BRA `(.L_x_38) ;  /* 0x0000000000147947 */ /* 0x000fec0003800000 */
.L_x_32:
[----:B------:R-:W-:Y:S01]  /*1780*/  LOP3.LUT R0, R15, 0x80000000, R0, 0x48, !PT ;  /* 0x800000000f007812 */ /* 0x000fe200078e4800 */
[----:B------:R-:W-:Y:S06]  /*1790*/  BRA `(.L_x_38) ;  /* 0x00000000000c7947 */ /* 0x000fec0003800000 */
.L_x_31:
[----:B------:R-:W0:Y:S01]  /*17a0*/  MUFU.RSQ R0, -QNAN ;  /* 0xffc0000000007908 */ /* 0x000e220000001400 */
[----:B------:R-:W-:Y:S05]  /*17b0*/  BRA `(.L_x_38) ;  /* 0x0000000000047947 */ /* 0x000fea0003800000 */
.L_x_30:
[----:B------:R-:W-:-:S07]  /*17c0*/  FADD.FTZ R0, R0, R3 ;  /* 0x0000000300007221 */ /* 0x000fce0000010000 */
.L_x_38:
[----:B------:R-:W-:Y:S05]  /*17d0*/  BSYNC.RECONVERGENT B3 ;  /* 0x0000000000037941 */ /* 0x000fea0003800200 */
.L_x_28:
[----:B------:R-:W-:-:S04]  /*17e0*/  IMAD.MOV.U32 R13, RZ, RZ, 0x0 ;  /* 0x00000000ff0d7424 */ /* 0x000fc800078e00ff */
[----:B0-----:R-:W-:Y:S05]  /*17f0*/  RET.REL.NODEC R12 `(test_data_reduce_scatter_float32) ;  /* 0xffffffe80c007950 */ /* 0x001fea0003c3ffff */
.L_x_39:
        /* <DEDUP_REMOVED lines=16> */
.L_x_157:


//--------------------- .text.test_data_reduce_scatter_float16 --------------------------
	.section	.text.test_data_reduce_scatter_float16,"ax",@progbits
	.align	128
        .global         test_data_reduce_scatter_float16
        .type           test_data_reduce_scatter_float16,@function
        .size           test_data_reduce_scatter_float16,(.L_x_158 - test_data_reduce_scatter_float16)
        .other          test_data_reduce_scatter_float16,@"STO_CUDA_ENTRY STV_DEFAULT"
test_data_reduce_scatter_float16:
.text.test_data_reduce_scatter_float16:
        /* <DEDUP_REMOVED lines=13> */
[----:B-1----:R-:W-:Y:S02]  /*00d0*/  HFMA2 R2, -RZ, RZ, 0, 0 ;  /* 0x00000000ff027431 */ /* 0x002fe400000001ff */
[----:B---3--:R-:W-:-:S04]  /*00e0*/  IMAD.MOV R5, RZ, RZ, -R3 ;  /* 0x000000ffff057224 */ /* 0x008fc800078e0a03 */
[----:B------:R-:W-:-:S04]  /*00f0*/  IMAD R5, R5, UR6, RZ ;  /* 0x0000000605057c24 */ /* 0x000fc8000f8e02ff */
[----:B------:R-:W-:-:S06]  /*0100*/  IMAD.HI.U32 R3, R3, R5, R2 ;  /* 0x0000000503037227 */ /* 0x000fcc00078e0002 */
[----:B--2---:R-:W-:-:S04]  /*0110*/  IMAD.HI.U32 R3, R3, R4, RZ ;  /* 0x0000000403037227 */ /* 0x004fc800078e00ff */
[----:B------:R-:W-:-:S04]  /*0120*/  IMAD.MOV R5, RZ, RZ, -R3 ;  /* 0x000000ffff057224 */ /* 0x000fc800078e0a03 */
[----:B------:R-:W-:-:S05]  /*0130*/  IMAD R0, R5, UR6, R4 ;  /* 0x0000000605007c24 */ /* 0x000fca000f8e0204 */
[----:B------:R-:W-:-:S13]  /*0140*/  ISETP.GE.U32.AND P0, PT, R0, UR6, PT ;  /* 0x0000000600007c0c */ /* 0x000fda000bf06070 */
[----:B------:R-:W-:Y:S01]  /*0150*/  @P0 VIADD R0, R0, -UR6 ;  /* 0x8000000600000c36 */ /* 0x000fe20008000000 */
[----:B------:R-:W-:-:S04]  /*0160*/  @P0 IADD3 R3, PT, PT, R3, 0x1, RZ ;  /* 0x0000000103030810 */ /* 0x000fc80007ffe0ff */
[----:B------:R-:W-:-:S13]  /*0170*/  ISETP.GE.U32.AND P1, PT, R0, UR6, PT ;  /* 0x0000000600007c0c */ /* 0x000fda000bf26070 */
[----:B------:R-:W-:Y:S01]  /*0180*/  @P1 VIADD R3, R3, 0x1 ;  /* 0x0000000103031836 */ /* 0x000fe20000000000 */
[----:B------:R-:W-:Y:S01]  /*0190*/  @!P2 LOP3.LUT R3, RZ, UR6, RZ, 0x33, !PT ;  /* 0x00000006ff03ac12 */ /* 0x000fe2000f8e33ff */
[----:B------:R-:W-:Y:S06]  /*01a0*/  BRA `(.L_x_41) ;  /* 0x00000000000c7947 */ /* 0x000fec0003800000 */
.L_x_40:
[----:B------:R-:W-:-:S07]  /*01b0*/  MOV R0, 0x1d0 ;  /* 0x000001d000007802 */ /* 0x000fce0000000f00 */
[----:B0-----:R-:W-:Y:S05]  /*01c0*/  CALL.REL.NOINC `($__internal_3_$__cuda_sm20_div_u64) ;  /* 0x0000000800e87944 */ /* 0x001fea0003c00000 */
[----:B------:R-:W-:-:S07]  /*01d0*/  IMAD.MOV.U32 R3, RZ, RZ, R4 ;  /* 0x000000ffff037224 */ /* 0x000fce00078e0004 */
.L_x_41:
        /* <DEDUP_REMOVED lines=10> */
[----:B------:R-:W-:Y:S01]  /*0280*/  UMOV UR4, URZ ;  /* 0x000000ff00047c82 */ /* 0x000fe20008000000 */
[----:B---3--:R-:W-:-:S03]  /*0290*/  IMAD R0, R4, UR5, RZ ;  /* 0x0000000504007c24 */ /* 0x008fc6000f8e02ff */
[----:B--2---:R-:W-:-:S07]  /*02a0*/  IADD3 R13, PT, PT, R2, UR6, RZ ;  /* 0x00000006020d7c10 */ /* 0x004fce000fffe0ff */
.L_x_49:
[----:B------:R-:W1:Y:S01]  /*02b0*/  LDCU.64 UR8, c[0x0][0x390] ;  /* 0x00007200ff0877ac */ /* 0x000e620008000a00 */
[----:B------:R-:W-:Y:S01]  /*02c0*/  BSSY.RECONVERGENT B0, `(.L_x_43) ;  /* 0x0000065000007945 */ /* 0x000fe20003800200 */
[----:B--2---:R-:W2:Y:S01]  /*02d0*/  LDCU.64 UR14, c[0x0][0x390] ;  /* 0x00007200ff0e77ac */ /* 0x004ea20008000a00 */
[----:B------:R-:W3:Y:S01]  /*02e0*/  LDCU.64 UR10, c[0x0][0x390] ;  /* 0x00007200ff0a77ac */ /* 0x000ee20008000a00 */
[----:B------:R-:W4:Y:S01]  /*02f0*/  LDCU.64 UR6, c[0x0][0x388] ;  /* 0x00007100ff0677ac */ /* 0x000f220008000a00 */
[----:B0-----:R-:W0:Y:S01]  /*0300*/  LDCU.64 UR12, c[0x0][0x388] ;  /* 0x00007100ff0c77ac */ /* 0x001e220008000a00 */
[----:B-1----:R-:W-:-:S04]  /*0310*/  ISETP.GE.U32.AND P0, PT, R2, UR8, PT ;  /* 0x0000000802007c0c */ /* 0x002fc8000bf06070 */
[----:B------:R-:W-:-:S13]  /*0320*/  ISETP.GE.U32.AND.EX P0, PT, RZ, UR9, PT, P0 ;  /* 0x00000009ff007c0c */ /* 0x000fda000bf06100 */
[----:B0-234-:R-:W-:Y:S05]  /*0330*/  @P0 BRA `(.L_x_44) ;  /* 0x0000000400740947 */ /* 0x01dfea0003800000 */
[----:B------:R-:W0:Y:S01]  /*0340*/  I2F.F16.U32 R7, R4 ;  /* 0x0000000400077306 */ /* 0x000e220000200800 */
[----:B------:R-:W-:Y:S02]  /*0350*/  UISETP.NE.AND UP0, UPT, UR4, URZ, UPT ;  /* 0x000000ff0400728c */ /* 0x000fe4000bf05270 */
[----:B------:R-:W-:Y:S02]  /*0360*/  VIADD R5, R13, UR4 ;  /* 0x000000040d057c36 */ /* 0x000fe40008000000 */
[----:B0-----:R-:W-:-:S04]  /*0370*/  HADD2.F32 R7, -RZ, R7.H0_H0 ;  /* 0x20000007ff077230 */ /* 0x001fc80000004100 */
[----:B------:R0:W1:Y:S01]  /*0380*/  MUFU.RCP R6, R7 ;  /* 0x0000000700067308 */ /* 0x0000620000001000 */
[----:B------:R-:W-:Y:S05]  /*0390*/  BRA.U !UP0, `(.L_x_45) ;  /* 0x0000000108b47547 */ /* 0x000fea000b800000 */
[----:B------:R-:W2:Y:S01]  /*03a0*/  I2F.U32.RP R10, R4 ;  /* 0x00000004000a7306 */ /* 0x000ea20000209000 */
[----:B------:R-:W-:Y:S01]  /*03b0*/  HFMA2 R16, -RZ, RZ, 0, 0 ;  /* 0x00000000ff107431 */ /* 0x000fe200000001ff */
[----:B------:R-:W-:Y:S01]  /*03c0*/  BSSY.RECONVERGENT B1, `(.L_x_46) ;  /* 0x0000029000017945 */ /* 0x000fe20003800200 */
[----:B------:R-:W-:Y:S01]  /*03d0*/  ISETP.NE.U32.AND P2, PT, R4, RZ, PT ;  /* 0x000000ff0400720c */ /* 0x000fe20003f45070 */
[----:B------:R-:W-:Y:S01]  /*03e0*/  IMAD.MOV.U32 R11, RZ, RZ, R2 ;  /* 0x000000ffff0b7224 */ /* 0x000fe200078e0002 */
[----:B------:R-:W-:-:S03]  /*03f0*/  LOP3.LUT R14, RZ, R4, RZ, 0x33, !PT ;  /* 0x00000004ff0e7212 */ /* 0x000fc600078e33ff */
[----:B--2---:R-:W2:Y:S02]  /*0400*/  MUFU.RCP R10, R10 ;  /* 0x0000000a000a7308 */ /* 0x004ea40000001000 */
[----:B--2---:R-:W-:-:S06]  /*0410*/  VIADD R8, R10, 0xffffffe ;  /* 0x0ffffffe0a087836 */ /* 0x004fcc0000000000 */
[----:B------:R2:W3:Y:S02]  /*0420*/  F2I.FTZ.U32.TRUNC.NTZ R9, R8 ;  /* 0x0000000800097305 */ /* 0x0004e4000021f000 */
[----:B--2---:R-:W-:Y:S01]  /*0430*/  IMAD.MOV.U32 R8, RZ, RZ, RZ ;  /* 0x000000ffff087224 */ /* 0x004fe200078e00ff */
[----:B---3--:R-:W-:-:S05]  /*0440*/  IADD3 R15, PT, PT, RZ, -R9, RZ ;  /* 0x80000009ff0f7210 */ /* 0x008fca0007ffe0ff */
[----:B------:R-:W-:-:S04]  /*0450*/  IMAD R15, R15, R4, RZ ;  /* 0x000000040f0f7224 */ /* 0x000fc800078e02ff */
[----:B------:R-:W-:-:S07]  /*0460*/  IMAD.HI.U32 R12, R9, R15, R8 ;  /* 0x0000000f090c7227 */ /* 0x000fce00078e0008 */
.L_x_47:
[----:B--2---:R-:W-:-:S04]  /*0470*/  LEA R8, P0, R11, UR6, 0x1 ;  /* 0x000000060b087c11 */ /* 0x004fc8000f8008ff */
[----:B------:R-:W-:-:S05]  /*0480*/  LEA.HI.X R9, R11, UR7, R16, 0x1, P0 ;  /* 0x000000070b097c11 */ /* 0x000fca00080f0c10 */
[----:B------:R-:W2:Y:S01]  /*0490*/  LDG.E.U16 R19, desc[UR36][R8.64] ;  /* 0x0000002408137981 */ /* 0x000ea2000c1e1500 */
[----:B------:R-:W-:-:S04]  /*04a0*/  IMAD.MOV.U32 R10, RZ, RZ, 0x19660d ;  /* 0x0019660dff0a7424 */ /* 0x000fc800078e00ff */
[----:B------:R-:W-:-:S04]  /*04b0*/  IMAD R5, R5, R10, 0x3c6ef35f ;  /* 0x3c6ef35f05057424 */ /* 0x000fc800078e020a */
[----:B------:R-:W-:-:S04]  /*04c0*/  IMAD.HI.U32 R10, R12, R5, RZ ;  /* 0x000000050c0a7227 */ /* 0x000fc800078e00ff */
[----:B------:R-:W-:-:S04]  /*04d0*/  IMAD.MOV R10, RZ, RZ, -R10 ;  /* 0x000000ffff0a7224 */ /* 0x000fc800078e0a0a */
[----:B------:R-:W-:-:S05]  /*04e0*/  IMAD R15, R4, R10, R5 ;  /* 0x0000000a040f7224 */ /* 0x000fca00078e0205 */
[----:B------:R-:W-:-:S13]  /*04f0*/  ISETP.GE.U32.AND P0, PT, R15, R4, PT ;  /* 0x000000040f00720c */ /* 0x000fda0003f06070 */
[----:B------:R-:W-:-:S04]  /*0500*/  @P0 IADD3 R15, PT, PT, R15, -R4, RZ ;  /* 0x800000040f0f0210 */ /* 0x000fc80007ffe0ff */
[----:B------:R-:W-:-:S13]  /*0510*/  ISETP.GE.U32.AND P0, PT, R15, R4, PT ;  /* 0x000000040f00720c */ /* 0x000fda0003f06070 */
[----:B------:R-:W-:-:S05]  /*0520*/  @P0 IMAD.IADD R15, R15, 0x1, -R4 ;  /* 0x000000010f0f0824 */ /* 0x000fca00078e0a04 */
[----:B------:R-:W-:-:S06]  /*0530*/  SEL R15, R14, R15, !P2 ;  /* 0x0000000f0e0f7207 */ /* 0x000fcc0005000000 */
[----:B------:R-:W3:Y:S02]  /*0540*/  I2F.F16.U32 R15, R15 ;  /* 0x0000000f000f7306 */ /* 0x000ee40000200800 */
[----:B---3--:R-:W-:-:S05]  /*0550*/  HADD2.F32 R18, -RZ, R15.H0_H0 ;  /* 0x2000000fff127230 */ /* 0x008fca0000004100 */
[----:B-1----:R-:W-:-:S05]  /*0560*/  FMUL R21, R6, R18 ;  /* 0x0000001206157220 */ /* 0x002fca0000400000 */
[----:B------:R-:W-:-:S05]  /*0570*/  F2FP.F16.F32.PACK_AB R10, RZ, R21 ;  /* 0x00000015ff0a723e */ /* 0x000fca00000000ff */
[C---:B------:R-:W-:Y:S02]  /*0580*/  HSETP2.GEU.AND P1, PT, |R10|.reuse.H0_H0, 8.523464202880859375e-06, 8.523464202880859375e-06, PT ;  /* 0x008f008f0a007434 */ /* 0x040fe40003f2ea00 */
[----:B------:R-:W-:-:S05]  /*0590*/  HSETP2.GT.AND P0, PT, |R10|.H0_H0, RZ.H0_H0, PT ;  /* 0x200000ff0a007234 */ /* 0x000fca0003f04a00 */
[----:B------:R-:W-:-:S13]  /*05a0*/  PLOP3.LUT P0, PT, P1, P0, PT, 0xf2, 0x2f ;  /* 0x00000000002f781c */ /* 0x000fda0000f01e72 */
[----:B------:R-:W-:-:S04]  /*05b0*/  @!P0 FFMA R17, -R7, R21, R18 ;  /* 0x0000001507118223 */ /* 0x000fc80000000112 */
[----:B------:R-:W-:-:S05]  /*05c0*/  @!P0 FFMA R17, R6, R17, R21 ;  /* 0x0000001106118223 */ /* 0x000fca0000000015 */
[----:B------:R-:W-:Y:S02]  /*05d0*/  @!P0 F2FP.F16.F32.PACK_AB R10, RZ, R17 ;  /* 0x00000011ff0a823e */ /* 0x000fe400000000ff */
[----:B------:R-:W-:-:S05]  /*05e0*/  IADD3 R11, P0, PT, R0, R11, RZ ;  /* 0x0000000b000b7210 */ /* 0x000fca0007f1e0ff */
[----:B------:R-:W-:Y:S01]  /*05f0*/  IMAD.X R16, RZ, RZ, R16, P0 ;  /* 0x000000ffff107224 */ /* 0x000fe200000e0610 */
[----:B------:R-:W-:-:S04]  /*0600*/  ISETP.GE.U32.AND P0, PT, R11, UR10, PT ;  /* 0x0000000a0b007c0c */ /* 0x000fc8000bf06070 */
[----:B------:R-:W-:Y:S01]  /*0610*/  ISETP.GE.U32.AND.EX P0, PT, R16, UR11, PT, P0 ;  /* 0x0000000b10007c0c */ /* 0x000fe2000bf06100 */
[----:B--2---:R-:W-:-:S05]  /*0620*/  HADD2 R10, R19.H0_H0, R10.H0_H0 ;  /* 0x2000000a130a7230 */ /* 0x004fca0000000800 */
[----:B------:R2:W-:Y:S07]  /*0630*/  STG.E.U16 desc[UR36][R8.64], R10 ;  /* 0x0000000a08007986 */ /* 0x0005ee000c101524 */
[----:B------:R-:W-:Y:S05]  /*0640*/  @!P0 BRA `(.L_x_47) ;  /* 0xfffffffc00888947 */ /* 0x000fea000383ffff */
[----:B------:R-:W-:Y:S05]  /*0650*/  BSYNC.RECONVERGENT B1 ;  /* 0x0000000000017941 */ /* 0x000fea0003800200 */
.L_x_46:
[----:B------:R-:W-:Y:S05]  /*0660*/  BRA `(.L_x_44) ;  /* 0x0000000000a87947 */ /* 0x000fea0003800000 */
.L_x_45:
[----:B------:R-:W2:Y:S01]  /*0670*/  I2F.U32.RP R10, R4 ;  /* 0x00000004000a7306 */ /* 0x000ea20000209000 */
[----:B------:R-:W-:Y:S01]  /*0680*/  ISETP.NE.U32.AND P2, PT, R4, RZ, PT ;  /* 0x000000ff0400720c */ /* 0x000fe20003f45070 */
[----:B------:R-:W-:Y:S01]  /*0690*/  IMAD.MOV.U32 R11, RZ, RZ, R2 ;  /* 0x000000ffff0b7224 */ /* 0x000fe200078e0002 */
[----:B------:R-:W-:Y:S01]  /*06a0*/  LOP3.LUT R16, RZ, R4, RZ, 0x33, !PT ;  /* 0x00000004ff107212 */ /* 0x000fe200078e33ff */
[----:B------:R-:W-:-:S04]  /*06b0*/  IMAD.MOV.U32 R12, RZ, RZ, RZ ;  /* 0x000000ffff0c7224 */ /* 0x000fc800078e00ff */
[----:B--2---:R-:W2:Y:S02]  /*06c0*/  MUFU.RCP R10, R10 ;  /* 0x0000000a000a7308 */ /* 0x004ea40000001000 */
[----:B--2---:R-:W-:-:S06]  /*06d0*/  IADD3 R8, PT, PT, R10, 0xffffffe, RZ ;  /* 0x0ffffffe0a087810 */ /* 0x004fcc0007ffe0ff */
[----:B------:R2:W3:Y:S02]  /*06e0*/  F2I.FTZ.U32.TRUNC.NTZ R9, R8 ;  /* 0x0000000800097305 */ /* 0x0004e4000021f000 */
[----:B--2---:R-:W-:Y:S01]  /*06f0*/  MOV R8, RZ ;  /* 0x000000ff00087202 */ /* 0x004fe20000000f00 */
[----:B---3--:R-:W-:-:S04]  /*0700*/  IMAD.MOV R15, RZ, RZ, -R9 ;  /* 0x000000ffff0f7224 */ /* 0x008fc800078e0a09 */
[----:B------:R-:W-:-:S04]  /*0710*/  IMAD R15, R15, R4, RZ ;  /* 0x000000040f0f7224 */ /* 0x000fc800078e02ff */
[----:B------:R-:W-:-:S07]  /*0720*/  IMAD.HI.U32 R14, R9, R15, R8 ;  /* 0x0000000f090e7227 */ /* 0x000fce00078e0008 */
.L_x_48:
[----:B------:R-:W-:-:S04]  /*0730*/  IMAD.MOV.U32 R8, RZ, RZ, 0x19660d ;  /* 0x0019660dff087424 */ /* 0x000fc800078e00ff */
[----:B------:R-:W-:-:S04]  /*0740*/  IMAD R5, R5, R8, 0x3c6ef35f ;  /* 0x3c6ef35f05057424 */ /* 0x000fc800078e0208 */
[----:B------:R-:W-:-:S05]  /*0750*/  IMAD.HI.U32 R8, R14, R5, RZ ;  /* 0x000000050e087227 */ /* 0x000fca00078e00ff */
[----:B------:R-:W-:-:S05]  /*0760*/  IADD3 R8, PT, PT, -R8, RZ, RZ ;  /* 0x000000ff08087210 */ /* 0x000fca0007ffe1ff */
[----:B------:R-:W-:-:S05]  /*0770*/  IMAD R9, R4, R8, R5 ;  /* 0x0000000804097224 */ /* 0x000fca00078e0205 */
[----:B------:R-:W-:-:S13]  /*0780*/  ISETP.GE.U32.AND P0, PT, R9, R4, PT ;  /* 0x000000040900720c */ /* 0x000fda0003f06070 */
[----:B------:R-:W-:-:S05]  /*0790*/  @P0 IMAD.IADD R9, R9, 0x1, -R4 ;  /* 0x0000000109090824 */ /* 0x000fca00078e0a04 */
[----:B------:R-:W-:-:S13]  /*07a0*/  ISETP.GE.U32.AND P0, PT, R9, R4, PT ;  /* 0x000000040900720c */ /* 0x000fda0003f06070 */
[----:B------:R-:W-:-:S05]  /*07b0*/  @P0 IMAD.IADD R9, R9, 0x1, -R4 ;  /* 0x0000000109090824 */ /* 0x000fca00078e0a04 */
[----:B------:R-:W-:-:S06]  /*07c0*/  SEL R17, R16, R9, !P2 ;  /* 0x0000000910117207 */ /* 0x000fcc0005000000 */
[----:B------:R-:W2:Y:S02]  /*07d0*/  I2F.F16.U32 R17, R17 ;  /* 0x0000001100117306 */ /* 0x000ea40000200800 */
[----:B--2---:R-:W-:-:S05]  /*07e0*/  HADD2.F32 R10, -RZ, R17.H0_H0 ;  /* 0x20000011ff0a7230 */ /* 0x004fca0000004100 */
[----:B-1----:R-:W-:-:S05]  /*07f0*/  FMUL R15, R6, R10 ;  /* 0x0000000a060f7220 */ /* 0x002fca0000400000 */
[----:B------:R-:W-:-:S05]  /*0800*/  F2FP.F16.F32.PACK_AB R8, RZ, R15 ;  /* 0x0000000fff08723e */ /* 0x000fca00000000ff */
[C---:B------:R-:W-:Y:S02]  /*0810*/  HSETP2.GEU.AND P1, PT, |R8|.reuse.H0_H0, 8.523464202880859375e-06, 8.523464202880859375e-06, PT ;  /* 0x008f008f08007434 */ /* 0x040fe40003f2ea00 */
[----:B------:R-:W-:-:S05]  /*0820*/  HSETP2.GT.AND P0, PT, |R8|.H0_H0, RZ.H0_H0, PT ;  /* 0x200000ff08007234 */ /* 0x000fca0003f04a00 */
[----:B------:R-:W-:-:S13]  /*0830*/  PLOP3.LUT P0, PT, P1, P0, PT, 0xf2, 0x2f ;  /* 0x00000000002f781c */ /* 0x000fda0000f01e72 */
[----:B------:R-:W-:-:S04]  /*0840*/  @!P0 FFMA R9, -R7, R15, R10 ;  /* 0x0000000f07098223 */ /* 0x000fc8000000010a */
[----:B------:R-:W-:Y:S01]  /*0850*/  @!P0 FFMA R10, R6, R9, R15 ;  /* 0x00000009060a8223 */ /* 0x000fe2000000000f */
[----:B------:R-:W-:-:S04]  /*0860*/  PRMT R9, R8, 0x7610, R9 ;  /* 0x0000761008097816 */ /* 0x000fc80000000009 */
[----:B------:R-:W-:Y:S02]  /*0870*/  @!P0 F2FP.F16.F32.PACK_AB R9, RZ, R10 ;  /* 0x0000000aff09823e */ /* 0x000fe400000000ff */
[----:B------:R-:W-:-:S03]  /*0880*/  LEA R8, P0, R11, UR12, 0x1 ;  /* 0x0000000c0b087c11 */ /* 0x000fc6000f8008ff */
[----:B------:R-:W-:Y:S01]  /*0890*/  HADD2 R10, R9.H0_H0, RZ.H0_H0 ;  /* 0x200000ff090a7230 */ /* 0x000fe20000000800 */
[----:B------:R-:W-:Y:S02]  /*08a0*/  LEA.HI.X R9, R11, UR13, R12, 0x1, P0 ;  /* 0x0000000d0b097c11 */ /* 0x000fe400080f0c0c */
[----:B------:R-:W-:-:S03]  /*08b0*/  IADD3 R11, P0, PT, R0, R11, RZ ;  /* 0x0000000b000b7210 */ /* 0x000fc60007f1e0ff */
[----:B------:R3:W-:Y:S01]  /*08c0*/  STG.E.U16 desc[UR36][R8.64], R10 ;  /* 0x0000000a08007986 */ /* 0x0007e2000c101524 */
[----:B------:R-:W-:Y:S02]  /*08d0*/  IADD3.X R12, PT, PT, RZ, R12, RZ, P0, !PT ;  /* 0x0000000cff0c7210 */ /* 0x000fe400007fe4ff */
[----:B------:R-:W-:-:S04]  /*08e0*/  ISETP.GE.U32.AND P0, PT, R11, UR14, PT ;  /* 0x0000000e0b007c0c */ /* 0x000fc8000bf06070 */
[----:B------:R-:W-:-:S13]  /*08f0*/  ISETP.GE.U32.AND.EX P0, PT, R12, UR15, PT, P0 ;  /* 0x0000000f0c007c0c */ /* 0x000fda000bf06100 */
[----:B---3--:R-:W-:Y:S05]  /*0900*/  @!P0 BRA `(.L_x_48) ;  /* 0xfffffffc00888947 */ /* 0x008fea000383ffff */
.L_x_44:
[----:B------:R-:W-:Y:S05]  /*0910*/  BSYNC.RECONVERGENT B0 ;  /* 0x0000000000007941 */ /* 0x000fea0003800200 */
.L_x_43:
[----:B------:R-:W1:Y:S01]  /*0920*/  LDCU UR6, c[0x0][0x398] ;  /* 0x00007300ff0677ac */ /* 0x000e620008000800 */
[----:B------:R-:W-:-:S04]  /*0930*/  UIADD3 UR4, UPT, UPT, UR4, 0x1, URZ ;  /* 0x0000000104047890 */ /* 0x000fc8000fffe0ff */
[----:B-1----:R-:W-:-:S09]  /*0940*/  UISETP.NE.AND UP0, UPT, UR4, UR6, UPT ;  /* 0x000000060400728c */ /* 0x002fd2000bf05270 */
[----:B------:R-:W-:Y:S05]  /*0950*/  BRA.U UP0, `(.L_x_49) ;  /* 0xfffffff900547547 */ /* 0x000fea000b83ffff */
.L_x_42:
[----:B------:R-:W1:Y:S01]  /*0960*/  S2R R19, SR_TID.X ;  /* 0x0000000000137919 */ /* 0x000e620000002100 */
[----:B------:R-:W1:Y:S01]  /*0970*/  S2UR UR5, SR_CTAID.X ;  /* 0x00000000000579c3 */ /* 0x000e620000002500 */
[----:B------:R-:W3:Y:S07]  /*0980*/  LDCU.64 UR8, c[0x0][0x390] ;  /* 0x00007200ff0877ac */ /* 0x000eee0008000a00 */
[----:B------:R-:W1:Y:S02]  /*0990*/  LDC R26, c[0x0][0x360] ;  /* 0x0000d800ff1a7b82 */ /* 0x000e640000000800 */
[----:B-1----:R-:W-:-:S05]  /*09a0*/  IMAD R19, R26, UR5, R19 ;  /* 0x000000051a137c24 */ /* 0x002fca000f8e0213 */
[----:B---3--:R-:W-:-:S04]  /*09b0*/  ISETP.GE.U32.AND P0, PT, R19, UR8, PT ;  /* 0x0000000813007c0c */ /* 0x008fc8000bf06070 */
[----:B------:R-:W-:-:S13]  /*09c0*/  ISETP.GE.U32.AND.EX P0, PT, RZ, UR9, PT, P0 ;  /* 0x00000009ff007c0c */ /* 0x000fda000bf06100 */
[----:B------:R-:W-:Y:S05]  /*09d0*/  @P0 EXIT ;  /* 0x000000000000094d */ /* 0x000fea0003800000 */
[----:B------:R-:W1:Y:S01]  /*09e0*/  LDCU UR5, c[0x0][0x39c] ;  /* 0x00007380ff0577ac */ /* 0x000e620008000800 */
        /* <DEDUP_REMOVED lines=8> */
[----:B-1----:R-:W-:-:S04]  /*0a70*/  IMAD R18, R3, UR5, RZ ;  /* 0x0000000503127c24 */ /* 0x002fc8000f8e02ff */
[----:B------:R-:W-:Y:S01]  /*0a80*/  IMAD.IADD R22, R18, 0x1, R3 ;  /* 0x0000000112167824 */ /* 0x000fe200078e0203 */
[----:B------:R-:W-:Y:S01]  /*0a90*/  SHF.R.S32.HI R23, RZ, 0x1f, R18 ;  /* 0x0000001fff177819 */ /* 0x000fe20000011412 */
[----:B----4-:R-:W-:-:S03]  /*0aa0*/  IMAD R26, R26, UR4, RZ ;  /* 0x000000041a1a7c24 */ /* 0x010fc6000f8e02ff */
[----:B0-----:R-:W-:-:S07]  /*0ab0*/  SHF.R.S32.HI R25, RZ, 0x1f, R22 ;  /* 0x0000001fff197819 */ /* 0x001fce0000011416 */
.L_x_52:
[C---:B------:R-:W-:Y:S01]  /*0ac0*/  ISETP.GE.U32.AND P0, PT, R19.reuse, R22, PT ;  /* 0x000000161300720c */ /* 0x040fe20003f06070 */
[----:B------:R-:W-:Y:S01]  /*0ad0*/  BSSY.RECONVERGENT B6, `(.L_x_50) ;  /* 0x0000023000067945 */ /* 0x000fe20003800200 */
[----:B------:R-:W-:Y:S02]  /*0ae0*/  ISETP.LT.U32.AND P1, PT, R19, R18, PT ;  /* 0x000000121300720c */ /* 0x000fe40003f21070 */
[----:B------:R-:W-:-:S04]  /*0af0*/  ISETP.GE.U32.AND.EX P0, PT, R24, R25, PT, P0 ;  /* 0x000000191800720c */ /* 0x000fc80003f06100 */
[----:B------:R-:W-:-:S13]  /*0b00*/  ISETP.LT.U32.OR.EX P0, PT, R24, R23, P0, P1 ;  /* 0x000000171800720c */ /* 0x000fda0000701510 */
[----:B------:R-:W-:Y:S05]  /*0b10*/  @P0 BRA `(.L_x_51) ;  /* 0x0000000000780947 */ /* 0x000fea0003800000 */
[C---:B------:R-:W-:Y:S02]  /*0b20*/  SHF.L.U32 R6, R19.reuse, 0x1, RZ ;  /* 0x0000000113067819 */ /* 0x040fe400000006ff */
[----:B------:R-:W-:Y:S02]  /*0b30*/  SHF.L.U64.HI R0, R19, 0x1, R24 ;  /* 0x0000000113007819 */ /* 0x000fe40000010218 */
[C---:B------:R-:W-:Y:S02]  /*0b40*/  IADD3 R4, P0, PT, R6.reuse, UR40, RZ ;  /* 0x0000002806047c10 */ /* 0x040fe4000ff1e0ff */
[----:B------:R-:W-:Y:S02]  /*0b50*/  IADD3 R6, P1, PT, R6, UR42, RZ ;  /* 0x0000002a06067c10 */ /* 0x000fe4000ff3e0ff */
[C---:B------:R-:W-:Y:S02]  /*0b60*/  IADD3.X R5, PT, PT, R0.reuse, UR41, RZ, P0, !PT ;  /* 0x0000002900057c10 */ /* 0x040fe400087fe4ff */
[----:B------:R-:W-:-:S03]  /*0b70*/  IADD3.X R7, PT, PT, R0, UR43, RZ, P1, !PT ;  /* 0x0000002b00077c10 */ /* 0x000fc60008ffe4ff */
[----:B------:R-:W3:Y:S04]  /*0b80*/  LDG.E.U16 R4, desc[UR36][R4.64] ;  /* 0x0000002404047981 */ /* 0x000ee8000c1e1500 */
[----:B------:R-:W4:Y:S01]  /*0b90*/  LDG.E.U16 R6, desc[UR36][R6.64] ;  /* 0x0000002406067981 */ /* 0x000f22000c1e1500 */
[----:B---3--:R-:W-:Y:S02]  /*0ba0*/  HADD2.F32 R0, -RZ, R4.H0_H0 ;  /* 0x20000004ff007230 */ /* 0x008fe40000004100 */
[----:B----4-:R-:W-:-:S05]  /*0bb0*/  HADD2.F32 R3, -RZ, R6.H0_H0 ;  /* 0x20000006ff037230 */ /* 0x010fca0000004100 */
[----:B------:R-:W-:-:S06]  /*0bc0*/  FADD R3, R0, -R3 ;  /* 0x8000000300037221 */ /* 0x000fcc0000000000 */
[----:B------:R-:W0:Y:S02]  /*0bd0*/  F2F.F64.F32 R2, |R3| ;  /* 0x4000000300027310 */ /* 0x000e240000201800 */
[----:B0-----:R-:W-:-:S14]  /*0be0*/  DSETP.GT.AND P0, PT, R16, R2, PT ;  /* 0x000000021000722a */ /* 0x001fdc0003f04000 */
[----:B------:R-:W-:Y:S05]  /*0bf0*/  @P0 BRA `(.L_x_51) ;  /* 0x0000000000400947 */ /* 0x000fea0003800000 */
[----:B------:R-:W-:Y:S01]  /*0c00*/  MOV R2, 0x0 ;  /* 0x0000000000027802 */ /* 0x000fe20000000f00 */
[----:B------:R-:W0:Y:S01]  /*0c10*/  LDCU.64 UR4, c[0x4][0x60] ;  /* 0x01000c00ff0477ac */ /* 0x000e220008000a00 */
[----:B--2---:R-:W-:Y:S01]  /*0c20*/  IMAD.MOV.U32 R8, RZ, RZ, 0x63 ;  /* 0x00000063ff087424 */ /* 0x004fe200078e00ff */
[----:B------:R-:W-:Y:S01]  /*0c30*/  MOV R13, RZ ;  /* 0x000000ff000d7202 */ /* 0x000fe20000000f00 */
[----:B------:R-:W-:Y:S01]  /*0c40*/  IMAD.MOV.U32 R12, RZ, RZ, 0x1 ;  /* 0x00000001ff0c7424 */ /* 0x000fe200078e00ff */
[----:B------:R-:W1:Y:S01]  /*0c50*/  LDCU.64 UR6, c[0x4][0x58] ;  /* 0x01000b00ff0677ac */ /* 0x000e620008000a00 */
[----:B------:R-:W2:Y:S01]  /*0c60*/  LDC.64 R2, c[0x4][R2] ;  /* 0x0100000002027b82 */ /* 0x000ea20000000a00 */
[----:B------:R-:W3:Y:S01]  /*0c70*/  LDCU.64 UR8, c[0x4][0x38] ;  /* 0x01000700ff0877ac */ /* 0x000ee20008000a00 */
[----:B0-----:R-:W-:Y:S02]  /*0c80*/  IMAD.U32 R4, RZ, RZ, UR4 ;  /* 0x00000004ff047e24 */ /* 0x001fe4000f8e00ff */
[----:B------:R-:W-:Y:S01]  /*0c90*/  IMAD.U32 R5, RZ, RZ, UR5 ;  /* 0x00000005ff057e24 */ /* 0x000fe2000f8e00ff */
[----:B-1----:R-:W-:Y:S01]  /*0ca0*/  MOV R6, UR6 ;  /* 0x0000000600067c02 */ /* 0x002fe20008000f00 */
[----:B------:R-:W-:-:S02]  /*0cb0*/  IMAD.U32 R7, RZ, RZ, UR7 ;  /* 0x00000007ff077e24 */ /* 0x000fc4000f8e00ff */
[----:B---3--:R-:W-:Y:S01]  /*0cc0*/  IMAD.U32 R10, RZ, RZ, UR8 ;  /* 0x00000008ff0a7e24 */ /* 0x008fe2000f8e00ff */
[----:B------:R-:W-:-:S07]  /*0cd0*/  MOV R11, UR9 ;  /* 0x00000009000b7c02 */ /* 0x000fce0008000f00 */
[----:B------:R-:W-:-:S07]  /*0ce0*/  LEPC R20, `(.L_x_51) ;  /* 0x000000001014794e */ /* 0x000fce0000000000 */
[----:B--2---:R-:W-:Y:S05]  /*0cf0*/  CALL.ABS.NOINC R2 ;  /* 0x0000000002007343 */ /* 0x004fea0003c00000 */
.L_x_51:
[----:B------:R-:W-:Y:S05]  /*0d00*/  BSYNC.RECONVERGENT B6 ;  /* 0x0000000000067941 */ /* 0x000fea0003800200 */
.L_x_50:
[----:B------:R-:W-:-:S05]  /*0d10*/  IADD3 R19, P0, PT, R26, R19, RZ ;  /* 0x000000131a137210 */ /* 0x000fca0007f1e0ff */
[----:B------:R-:W-:Y:S01]  /*0d20*/  IMAD.X R24, RZ, RZ, R24, P0 ;  /* 0x000000ffff187224 */ /* 0x000fe200000e0618 */
[----:B------:R-:W-:-:S04]  /*0d30*/  ISETP.GE.U32.AND P0, PT, R19, UR38, PT ;  /* 0x0000002613007c0c */ /* 0x000fc8000bf06070 */
[----:B------:R-:W-:-:S13]  /*0d40*/  ISETP.GE.U32.AND.EX P0, PT, R24, UR39, PT, P0 ;  /* 0x0000002718007c0c */ /* 0x000fda000bf06100 */
[----:B------:R-:W-:Y:S05]  /*0d50*/  @!P0 BRA `(.L_x_52) ;  /* 0xfffffffc00588947 */ /* 0x000fea000383ffff */
[----:B------:R-:W-:Y:S05]  /*0d60*/  EXIT ;  /* 0x000000000000794d */ /* 0x000fea0003800000 */
        .weak           $__internal_3_$__cuda_sm20_div_u64
        .type           $__internal_3_$__cuda_sm20_div_u64,@function
        .size           $__internal_3_$__cuda_sm20_div_u64,(.L_x_158 - $__internal_3_$__cuda_sm20_div_u64)
$__internal_3_$__cuda_sm20_div_u64:
        /* <DEDUP_REMOVED lines=57> */
[----:B------:R-:W-:Y:S01]  /*1100*/  HFMA2 R3, -RZ, RZ, 0, 0 ;  /* 0x00000000ff037431 */ /* 0x000fe200000001ff */
[----:B------:R-:W-:Y:S01]  /*1110*/  ISETP.NE.U32.AND P1, PT, R2, RZ, PT ;  /* 0x000000ff0200720c */ /* 0x000fe20003f25070 */
[----:B------:R-:W-:Y:S01]  /*1120*/  IMAD.MOV.U32 R2, RZ, RZ, R0 ;  /* 0x000000ffff027224 */ /* 0x000fe200078e0000 */
[----:B------:R-:W-:Y:S02]  /*1130*/  IADD3 R4, PT, PT, R9, 0x1, RZ ;  /* 0x0000000109047810 */ /* 0x000fe40007ffe0ff */
[----:B------:R-:W-:Y:S02]  /*1140*/  ISETP.GE.U32.AND.EX P0, PT, R5, UR5, PT, P0 ;  /* 0x0000000505007c0c */ /* 0x000fe4000bf06100 */
[----:B------:R-:W-:-:S02]  /*1150*/  ISETP.NE.AND.EX P1, PT, RZ, UR5, PT, P1 ;  /* 0x00000005ff007c0c */ /* 0x000fc4000bf25310 */
[----:B------:R-:W-:-:S04]  /*1160*/  SEL R4, R4, R9, P0 ;  /* 0x0000000904047207 */ /* 0x000fc80000000000 */
[----:B------:R-:W-:Y:S01]  /*1170*/  SEL R4, R4, 0xffffffff, P1 ;  /* 0xffffffff04047807 */ /* 0x000fe20000800000 */
[----:B------:R-:W-:Y:S06]  /*1180*/  RET.REL.NODEC R2 `(test_data_reduce_scatter_float16) ;  /* 0xffffffec029c7950 */ /* 0x000fec0003c3ffff */
.L_x_53:
        /* <DEDUP_REMOVED lines=15> */
.L_x_158:


//--------------------- .text.test_data_all_reduce_int32 --------------------------
	.section	.text.test_data_all_reduce_int32,"ax",@progbits
	.align	128
        .global         test_data_all_reduce_int32
        .type           test_data_all_reduce_int32,@function
        .size           test_data_all_reduce_int32,(.L_x_165 - test_data_all_reduce_int32)
        .other          test_data_all_reduce_int32,@"STO_CUDA_ENTRY STV_DEFAULT"
test_data_all_reduce_int32:
.text.test_data_all_reduce_int32:
[----:B------:R-:W0:Y:S01]  /*0000*/  LDC R1, c[0x0][0x37c] ;  /* 0x0000df00ff017b82 */ /* 0x000e220000000800 */
        /* <DEDUP_REMOVED lines=11> */
.L_x_58:
        /* <DEDUP_REMOVED lines=12> */
.L_x_57:
        /* <DEDUP_REMOVED lines=8> */
.L_x_56:
[----:B------:R-:W-:Y:S05]  /*0200*/  BSYNC.RECONVERGENT B0 ;  /* 0x0000000000007941 */ /* 0x000fea0003800200 */
.L_x_55:
[----:B------:R-:W-:Y:S05]  /*0210*/  BRA.U UP0, `(.L_x_58) ;  /* 0xfffffffd00a87547 */ /* 0x000fea000b83ffff */
.L_x_54:
        /* <DEDUP_REMOVED lines=11> */
[----:B------:R-:W-:Y:S01]  /*02d0*/  UMOV UR6, 0xd2f1a9fc ;  /* 0xd2f1a9fc00067882 */ /* 0x000fe20000000000 */
[----:B------:R-:W-:Y:S01]  /*02e0*/  UMOV UR7, 0x3f50624d ;  /* 0x3f50624d00077882 */ /* 0x000fe20000000000 */
[----:B------:R-:W3:Y:S01]  /*02f0*/  LDCU.64 UR38, c[0x0][0x390] ;  /* 0x00007200ff2677ac */ /* 0x000ee20008000a00 */
[----:B------:R-:W4:Y:S01]  /*0300*/  LDCU.128 UR40, c[0x0][0x380] ;  /* 0x00007000ff2877ac */ /* 0x000f220008000c00 */
[----:B--2---:R-:W-:Y:S01]  /*0310*/  DMUL R16, R16, UR6 ;  /* 0x0000000610107c28 */ /* 0x004fe20008000000 */
[----:B-1----:R-:W-:-:S10]  /*0320*/  IMAD R22, R22, UR4, RZ ;  /* 0x0000000416167c24 */ /* 0x002fd4000f8e02ff */
.L_x_61:
[C---:B------:R-:W-:Y:S01]  /*0330*/  IMAD.SHL.U32 R6, R19.reuse, 0x4, RZ ;  /* 0x0000000413067824 */ /* 0x040fe200078e00ff */
[----:B------:R-:W-:-:S04]  /*0340*/  SHF.L.U64.HI R0, R19, 0x2, R18 ;  /* 0x0000000213007819 */ /* 0x000fc80000010212 */
[C---:B----4-:R-:W-:Y:S02]  /*0350*/  IADD3 R4, P0, PT, R6.reuse, UR40, RZ ;  /* 0x0000002806047c10 */ /* 0x050fe4000ff1e0ff */
[----:B------:R-:W-:Y:S02]  /*0360*/  IADD3 R6, P1, PT, R6, UR42, RZ ;  /* 0x0000002a06067c10 */ /* 0x000fe4000ff3e0ff */
[C---:B------:R-:W-:Y:S02]  /*0370*/  IADD3.X R5, PT, PT, R0.reuse, UR41, RZ, P0, !PT ;  /* 0x0000002900057c10 */ /* 0x040fe400087fe4ff */
[----:B------:R-:W-:-:S03]  /*0380*/  IADD3.X R7, PT, PT, R0, UR43, RZ, P1, !PT ;  /* 0x0000002b00077c10 */ /* 0x000fc60008ffe4ff */
[----:B------:R-:W2:Y:S04]  /*0390*/  LDG.E R4, desc[UR36][R4.64] ;  /* 0x0000002404047981 */ /* 0x000ea8000c1e1900 */
[----:B------:R-:W4:Y:S01]  /*03a0*/  LDG.E R6, desc[UR36][R6.64] ;  /* 0x0000002406067981 */ /* 0x000f22000c1e1900 */
[----:B------:R-:W-:Y:S01]  /*03b0*/  IADD3 R19, P0, PT, R22, R19, RZ ;  /* 0x0000001316137210 */ /* 0x000fe20007f1e0ff */
[----:B------:R-:W-:Y:S03]  /*03c0*/  BSSY.RECONVERGENT B6, `(.L_x_59) ;  /* 0x000001b000067945 */ /* 0x000fe60003800200 */
[----:B---3--:R-:W-:Y:S01]  /*03d0*/  ISETP.GE.U32.AND P1, PT, R19, UR38, PT ;  /* 0x0000002613007c0c */ /* 0x008fe2000bf26070 */
[----:B------:R-:W-:-:S05]  /*03e0*/  IMAD.X R18, RZ, RZ, R18, P0 ;  /* 0x000000ffff127224 */ /* 0x000fca00000e0612 */
[----:B------:R-:W-:-:S04]  /*03f0*/  ISETP.GE.U32.AND.EX P1, PT, R18, UR39, PT, P1 ;  /* 0x0000002712007c0c */ /* 0x000fc8000bf26110 */
[----:B------:R-:W-:Y:S02]  /*0400*/  P2R R23, PR, RZ, 0x2 ;  /* 0x00000002ff177803 */ /* 0x000fe40000000000 */
[----:B--2---:R-:W-:Y:S02]  /*0410*/  I2FP.F32.S32 R0, R4 ;  /* 0x0000000400007245 */ /* 0x004fe40000201400 */
[----:B----4-:R-:W-:-:S05]  /*0420*/  I2FP.F32.S32 R3, R6 ;  /* 0x0000000600037245 */ /* 0x010fca0000201400 */
[----:B------:R-:W-:-:S06]  /*0430*/  FADD R3, R0, -R3 ;  /* 0x8000000300037221 */ /* 0x000fcc0000000000 */
[----:B------:R-:W1:Y:S02]  /*0440*/  F2F.F64.F32 R2, |R3| ;  /* 0x4000000300027310 */ /* 0x000e640000201800 */
[----:B-1----:R-:W-:-:S14]  /*0450*/  DSETP.GT.AND P0, PT, R16, R2, PT ;  /* 0x000000021000722a */ /* 0x002fdc0003f04000 */
[----:B------:R-:W-:Y:S05]  /*0460*/  @P0 BRA `(.L_x_60) ;  /* 0x0000000000400947 */ /* 0x000fea0003800000 */
[----:B------:R-:W-:Y:S01]  /*0470*/  MOV R2, 0x0 ;  /* 0x0000000000027802 */ /* 0x000fe20000000f00 */
[----:B------:R-:W1:Y:S01]  /*0480*/  LDCU.64 UR4, c[0x4][0x60] ;  /* 0x01000c00ff0477ac */ /* 0x000e620008000a00 */
[----:B------:R-:W-:Y:S02]  /*0490*/  IMAD.MOV.U32 R8, RZ, RZ, 0x4b ;  /* 0x0000004bff087424 */ /* 0x000fe400078e00ff */
[----:B------:R-:W-:Y:S01]  /*04a0*/  IMAD.MOV.U32 R12, RZ, RZ, 0x1 ;  /* 0x00000001ff0c7424 */ /* 0x000fe200078e00ff */
[----:B------:R-:W2:Y:S01]  /*04b0*/  LDCU.64 UR6, c[0x4][0x58] ;  /* 0x01000b00ff0677ac */ /* 0x000ea20008000a00 */
[----:B------:R-:W3:Y:S01]  /*04c0*/  LDC.64 R2, c[0x4][R2] ;  /* 0x0100000002027b82 */ /* 0x000ee20000000a00 */
[----:B------:R-:W-:Y:S01]  /*04d0*/  IMAD.MOV.U32 R13, RZ, RZ, RZ ;  /* 0x000000ffff0d7224 */ /* 0x000fe200078e00ff */
[----:B------:R-:W4:Y:S01]  /*04e0*/  LDCU.64 UR8, c[0x4][0x30] ;  /* 0x01000600ff0877ac */ /* 0x000f220008000a00 */
[----:B-1----:R-:W-:Y:S02]  /*04f0*/  IMAD.U32 R4, RZ, RZ, UR4 ;  /* 0x00000004ff047e24 */ /* 0x002fe4000f8e00ff */
[----:B------:R-:W-:-:S02]  /*0500*/  IMAD.U32 R5, RZ, RZ, UR5 ;  /* 0x00000005ff057e24 */ /* 0x000fc4000f8e00ff */
[----:B--2---:R-:W-:Y:S02]  /*0510*/  IMAD.U32 R6, RZ, RZ, UR6 ;  /* 0x00000006ff067e24 */ /* 0x004fe4000f8e00ff */
[----:B------:R-:W-:Y:S02]  /*0520*/  IMAD.U32 R7, RZ, RZ, UR7 ;  /* 0x00000007ff077e24 */ /* 0x000fe4000f8e00ff */
[----:B----4-:R-:W-:Y:S02]  /*0530*/  IMAD.U32 R10, RZ, RZ, UR8 ;  /* 0x00000008ff0a7e24 */ /* 0x010fe4000f8e00ff */
[----:B------:R-:W-:-:S07]  /*0540*/  IMAD.U32 R11, RZ, RZ, UR9 ;  /* 0x00000009ff0b7e24 */ /* 0x000fce000f8e00ff */
[----:B------:R-:W-:-:S07]  /*0550*/  LEPC R20, `(.L_x_60) ;  /* 0x000000001014794e */ /* 0x000fce0000000000 */
[----:B0--3--:R-:W-:Y:S05]  /*0560*/  CALL.ABS.NOINC R2 ;  /* 0x0000000002007343 */ /* 0x009fea0003c00000 */
.L_x_60:
[----:B------:R-:W-:Y:S05]  /*0570*/  BSYNC.RECONVERGENT B6 ;  /* 0x0000000000067941 */ /* 0x000fea0003800200 */
.L_x_59:
[----:B------:R-:W-:-:S13]  /*0580*/  ISETP.NE.AND P6, PT, R23, RZ, PT ;  /* 0x000000ff1700720c */ /* 0x000fda0003fc5270 */
[----:B------:R-:W-:Y:S05]  /*0590*/  @!P6 BRA `(.L_x_61) ;  /* 0xfffffffc0064e947 */ /* 0x000fea000383ffff */
[----:B------:R-:W-:Y:S05]  /*05a0*/  EXIT ;  /* 0x000000000000794d */ /* 0x000fea0003800000 */
.L_x_62:
        /* <DEDUP_REMOVED lines=13> */
.L_x_165:


//--------------------- .text.test_data_all_reduce_float32 --------------------------
	.section	.text.test_data_all_reduce_float32,"ax",@progbits
	.align	128
        .global         test_data_all_reduce_float32
        .type           test_data_all_reduce_float32,@function
        .size           test_data_all_reduce_float32,(.L_x_159 - test_data_all_reduce_float32)
        .other          test_data_all_reduce_float32,@"STO_CUDA_ENTRY STV_DEFAULT"
test_data_all_reduce_float32:
.text.test_data_all_reduce_float32:
[----:B------:R-:W0:Y:S01]  /*0000*/  LDC R1, c[0x0][0x37c] ;  /* 0x0000df00ff017b82 */ /* 0x000e220000000800 */
        /* <DEDUP_REMOVED lines=14> */
.L_x_74:
        /* <DEDUP_REMOVED lines=13> */
[----:B------:R-:W-:Y:S02]  /*01c0*/  IMAD.MOV.U32 R5, RZ, RZ, R6 ;  /* 0x000000ffff057224 */ /* 0x000fe400078e0006 */
[----:B------:R-:W-:-:S07]  /*01d0*/  IMAD.MOV.U32 R4, RZ, RZ, RZ ;  /* 0x000000ffff047224 */ /* 0x000fce00078e00ff */
.L_x_70:
        /* <DEDUP_REMOVED lines=8> */
[----:B0-----:R-:W-:Y:S02]  /*0260*/  IMAD.MOV.U32 R10, RZ, RZ, RZ ;  /* 0x000000ffff0a7224 */ /* 0x001fe400078e00ff */
[----:B-1----:R-:W-:-:S04]  /*0270*/  IMAD.MOV R13, RZ, RZ, -R11 ;  /* 0x000000ffff0d7224 */ /* 0x002fc800078e0a0b */
[----:B------:R-:W-:-:S04]  /*0280*/  IMAD R13, R13, R2, RZ ;  /* 0x000000020d0d7224 */ /* 0x000fc800078e02ff */
[----:B------:R-:W-:-:S06]  /*0290*/  IMAD.HI.U32 R8, R11, R13, R10 ;  /* 0x0000000d0b087227 */ /* 0x000fcc00078e000a */
[----:B------:R-:W-:-:S04]  /*02a0*/  IMAD.HI.U32 R8, R8, R9, RZ ;  /* 0x0000000908087227 */ /* 0x000fc800078e00ff */
[----:B------:R-:W-:-:S04]  /*02b0*/  IMAD.MOV R8, RZ, RZ, -R8 ;  /* 0x000000ffff087224 */ /* 0x000fc800078e0a08 */
[----:B------:R-:W-:Y:S02]  /*02c0*/  IMAD R11, R2, R8, R9 ;  /* 0x00000008020b7224 */ /* 0x000fe400078e0209 */
[----:B------:R-:W0:Y:S03]  /*02d0*/  MUFU.RCP R8, R3 ;  /* 0x0000000300087308 */ /* 0x000e260000001000 */
[----:B------:R-:W-:-:S13]  /*02e0*/  ISETP.GE.U32.AND P0, PT, R11, R2, PT ;  /* 0x000000020b00720c */ /* 0x000fda0003f06070 */
[----:B------:R-:W-:Y:S01]  /*02f0*/  @P0 IADD3 R11, PT, PT, R11, -R2, RZ ;  /* 0x800000020b0b0210 */ /* 0x000fe20007ffe0ff */
[----:B0-----:R-:W-:-:S03]  /*0300*/  FFMA R13, -R3, R8, 1 ;  /* 0x3f800000030d7423 */ /* 0x001fc60000000108 */
[----:B------:R-:W-:Y:S01]  /*0310*/  ISETP.GE.U32.AND P0, PT, R11, R2, PT ;  /* 0x000000020b00720c */ /* 0x000fe20003f06070 */
[----:B------:R-:W-:-:S12]  /*0320*/  FFMA R13, R8, R13, R8 ;  /* 0x0000000d080d7223 */ /* 0x000fd80000000008 */
        /* <DEDUP_REMOVED lines=9> */
[----:B------:R-:W-:Y:S05]  /*03c0*/  CALL.REL.NOINC `($__internal_4_$__cuda_sm3x_div_rn_noftz_f32_slowpath) ;  /* 0x0000000400d87944 */ /* 0x000fea0003c00000 */
[----:B------:R-:W-:-:S07]  /*03d0*/  IMAD.MOV.U32 R8, RZ, RZ, R0 ;  /* 0x000000ffff087224 */ /* 0x000fce00078e0000 */
.L_x_69:
[----:B------:R-:W-:Y:S05]  /*03e0*/  BSYNC.RECONVERGENT B2 ;  /* 0x0000000000027941 */ /* 0x000fea0003800200 */
.L_x_68:
[----:B------:R-:W-:-:S04]  /*03f0*/  LEA R10, P0, R5, UR8, 0x2 ;  /* 0x00000008050a7c11 */ /* 0x000fc8000f8010ff */
[----:B------:R-:W-:-:S05]  /*0400*/  LEA.HI.X R11, R5, UR9, R4, 0x2, P0 ;  /* 0x00000009050b7c11 */ /* 0x000fca00080f1404 */
[----:B------:R-:W2:Y:S01]  /*0410*/  LDG.E R13, desc[UR36][R10.64] ;  /* 0x000000240a0d7981 */ /* 0x000ea2000c1e1900 */
[----:B------:R-:W-:-:S05]  /*0420*/  IADD3 R5, P0, PT, R7, R5, RZ ;  /* 0x0000000507057210 */ /* 0x000fca0007f1e0ff */
[----:B------:R-:W-:Y:S01]  /*0430*/  IMAD.X R4, RZ, RZ, R4, P0 ;  /* 0x000000ffff047224 */ /* 0x000fe200000e0604 */
[----:B------:R-:W-:-:S04]  /*0440*/  ISETP.GE.U32.AND P0, PT, R5, UR10, PT ;  /* 0x0000000a05007c0c */ /* 0x000fc8000bf06070 */
[----:B------:R-:W-:Y:S01]  /*0450*/  ISETP.GE.U32.AND.EX P0, PT, R4, UR11, PT, P0 ;  /* 0x0000000b04007c0c */ /* 0x000fe2000bf06100 */
[----:B--2---:R-:W-:-:S05]  /*0460*/  FADD R13, R13, R8 ;  /* 0x000000080d0d7221 */ /* 0x004fca0000000000 */
[----:B------:R0:W-:Y:S07]  /*0470*/  STG.E desc[UR36][R10.64], R13 ;  /* 0x0000000d0a007986 */ /* 0x0001ee000c101924 */
[----:B------:R-:W-:Y:S05]  /*0480*/  @!P0 BRA `(.L_x_70) ;  /* 0xfffffffc00548947 */ /* 0x000fea000383ffff */
[----:B------:R-:W-:Y:S05]  /*0490*/  BSYNC.RECONVERGENT B1 ;  /* 0x0000000000017941 */ /* 0x000fea0003800200 */
.L_x_67:
[----:B------:R-:W-:Y:S05]  /*04a0*/  BRA `(.L_x_65) ;  /* 0x0000000000b07947 */ /* 0x000fea0003800000 */
.L_x_66:
[----:B------:R-:W-:Y:S02]  /*04b0*/  IMAD.MOV.U32 R8, RZ, RZ, R6 ;  /* 0x000000ffff087224 */ /* 0x000fe400078e0006 */
[----:B------:R-:W-:-:S07]  /*04c0*/  IMAD.MOV.U32 R11, RZ, RZ, RZ ;  /* 0x000000ffff0b7224 */ /* 0x000fce00078e00ff */
.L_x_73:
[----:B------:R-:W0:Y:S01]  /*04d0*/  I2F.U32.RP R10, R2 ;  /* 0x00000002000a7306 */ /* 0x000e220000209000 */
[----:B------:R-:W-:Y:S01]  /*04e0*/  HFMA2 R0, -RZ, RZ, 1.490116119384765625e-06, 1549 ;  /* 0x0019660dff007431 */ /* 0x000fe200000001ff */
[----:B------:R-:W-:Y:S01]  /*04f0*/  ISETP.NE.U32.AND P1, PT, R2, RZ, PT ;  /* 0x000000ff0200720c */ /* 0x000fe20003f25070 */
[----:B------:R-:W-:Y:S03]  /*0500*/  BSSY.RECONVERGENT B1, `(.L_x_71) ;  /* 0x0000023000017945 */ /* 0x000fe60003800200 */
        /* <DEDUP_REMOVED lines=24> */
[----:B------:R-:W-:-:S04]  /*0690*/  FFMA R10, R0, R15, RZ ;  /* 0x0000000f000a7223 */ /* 0x000fc800000000ff */
[----:B------:R-:W-:Y:S01]  /*06a0*/  IMAD.X R11, RZ, RZ, R11, P0 ;  /* 0x000000ffff0b7224 */ /* 0x000fe200000e060b */
[----:B------:R-:W-:Y:S01]  /*06b0*/  ISETP.GE.U32.AND P0, PT, R8, UR14, PT ;  /* 0x0000000e08007c0c */ /* 0x000fe2000bf06070 */
[----:B------:R-:W-:-:S03]  /*06c0*/  FFMA R13, -R3, R10, R0 ;  /* 0x0000000a030d7223 */ /* 0x000fc60000000100 */
[----:B------:R-:W-:Y:S01]  /*06d0*/  ISETP.GE.U32.AND.EX P0, PT, R11, UR15, PT, P0 ;  /* 0x0000000f0b007c0c */ /* 0x000fe2000bf06100 */
[----:B------:R-:W-:Y:S01]  /*06e0*/  FFMA R10, R13, R15, R10 ;  /* 0x0000000f0d0a7223 */ /* 0x000fe2000000000a */
[----:B0-----:R-:W-:Y:S11]  /*06f0*/  @!P1 BRA `(.L_x_72) ;  /* 0x00000000000c9947 */ /* 0x001ff60003800000 */
[----:B------:R-:W-:-:S07]  /*0700*/  MOV R10, 0x720 ;  /* 0x00000720000a7802 */ /* 0x000fce0000000f00 */
[----:B------:R-:W-:Y:S05]  /*0710*/  CALL.REL.NOINC `($__internal_4_$__cuda_sm3x_div_rn_noftz_f32_slowpath) ;  /* 0x0000000400047944 */ /* 0x000fea0003c00000 */
[----:B------:R-:W-:-:S07]  /*0720*/  IMAD.MOV.U32 R10, RZ, RZ, R0 ;  /* 0x000000ffff0a7224 */ /* 0x000fce00078e0000 */
.L_x_72:
[----:B------:R-:W-:Y:S05]  /*0730*/  BSYNC.RECONVERGENT B1 ;  /* 0x0000000000017941 */ /* 0x000fea0003800200 */
.L_x_71:
[----:B------:R-:W-:-:S05]  /*0740*/  FADD R13, RZ, R10 ;  /* 0x0000000aff0d7221 */ /* 0x000fca0000000000 */
[----:B------:R1:W-:Y:S01]  /*0750*/  STG.E desc[UR36][R4.64], R13 ;  /* 0x0000000d04007986 */ /* 0x0003e2000c101924 */
[----:B------:R-:W-:Y:S05]  /*0760*/  @!P0 BRA `(.L_x_73) ;  /* 0xfffffffc00588947 */ /* 0x000fea000383ffff */
.L_x_65:
[----:B------:R-:W-:Y:S05]  /*0770*/  BSYNC.RECONVERGENT B0 ;  /* 0x0000000000007941 */ /* 0x000fea0003800200 */
.L_x_64:
[----:B------:R-:W2:Y:S01]  /*0780*/  LDCU UR5, c[0x0][0x398] ;  /* 0x00007300ff0577ac */ /* 0x000ea20008000800 */
[----:B------:R-:W-:-:S04]  /*0790*/  UIADD3 UR4, UPT, UPT, UR4, 0x1, URZ ;  /* 0x0000000104047890 */ /* 0x000fc8000fffe0ff */
[----:B--2---:R-:W-:-:S09]  /*07a0*/  UISETP.NE.AND UP0, UPT, UR4, UR5, UPT ;  /* 0x000000050400728c */ /* 0x004fd2000bf05270 */
[----:B------:R-:W-:Y:S05]  /*07b0*/  BRA.U UP0, `(.L_x_74) ;  /* 0xfffffff9004c7547 */ /* 0x000fea000b83ffff */
.L_x_63:
        /* <DEDUP_REMOVED lines=11> */
[----:B------:R-:W-:Y:S01]  /*0870*/  UMOV UR6, 0xd2f1a9fc ;  /* 0xd2f1a9fc00067882 */ /* 0x000fe20000000000 */
[----:B------:R-:W-:Y:S01]  /*0880*/  UMOV UR7, 0x3f50624d ;  /* 0x3f50624d00077882 */ /* 0x000fe20000000000 */
[----:B------:R-:W4:Y:S01]  /*0890*/  LDCU.64 UR38, c[0x0][0x390] ;  /* 0x00007200ff2677ac */ /* 0x000f220008000a00 */
[----:B------:R-:W0:Y:S01]  /*08a0*/  LDCU.128 UR40, c[0x0][0x380] ;  /* 0x00007000ff2877ac */ /* 0x000e220008000c00 */
[----:B---3--:R-:W-:Y:S01]  /*08b0*/  DMUL R16, R16, UR6 ;  /* 0x0000000610107c28 */ /* 0x008fe20008000000 */
[----:B--2---:R-:W-:-:S10]  /*08c0*/  IMAD R22, R22, UR4, RZ ;  /* 0x0000000416167c24 */ /* 0x004fd4000f8e02ff */
.L_x_77:
[C---:B------:R-:W-:Y:S02]  /*08d0*/  SHF.L.U32 R6, R19.reuse, 0x2, RZ ;  /* 0x0000000213067819 */ /* 0x040fe400000006ff */
[----:B------:R-:W-:Y:S02]  /*08e0*/  SHF.L.U64.HI R0, R19, 0x2, R18 ;  /* 0x0000000213007819 */ /* 0x000fe40000010212 */
[C---:B01----:R-:W-:Y:S02]  /*08f0*/  IADD3 R4, P0, PT, R6.reuse, UR40, RZ ;  /* 0x0000002806047c10 */ /* 0x043fe4000ff1e0ff */
[----:B------:R-:W-:Y:S02]  /*0900*/  IADD3 R6, P1, PT, R6, UR42, RZ ;  /* 0x0000002a06067c10 */ /* 0x000fe4000ff3e0ff */
[C---:B------:R-:W-:Y:S02]  /*0910*/  IADD3.X R5, PT, PT, R0.reuse, UR41, RZ, P0, !PT ;  /* 0x0000002900057c10 */ /* 0x040fe400087fe4ff */
[----:B------:R-:W-:-:S03]  /*0920*/  IADD3.X R7, PT, PT, R0, UR43, RZ, P1, !PT ;  /* 0x0000002b00077c10 */ /* 0x000fc60008ffe4ff */
[----:B------:R-:W2:Y:S04]  /*0930*/  LDG.E R4, desc[UR36][R4.64] ;  /* 0x0000002404047981 */ /* 0x000ea8000c1e1900 */
[----:B------:R-:W2:Y:S01]  /*0940*/  LDG.E R7, desc[UR36][R6.64] ;  /* 0x0000002406077981 */ /* 0x000ea2000c1e1900 */
[----:B------:R-:W-:Y:S01]  /*0950*/  IADD3 R19, P0, PT, R22, R19, RZ ;  /* 0x0000001316137210 */ /* 0x000fe20007f1e0ff */
[----:B------:R-:W-:Y:S04]  /*0960*/  BSSY.RECONVERGENT B6, `(.L_x_75) ;  /* 0x0000019000067945 */ /* 0x000fe80003800200 */
[----:B------:R-:W-:Y:S01]  /*0970*/  IMAD.X R18, RZ, RZ, R18, P0 ;  /* 0x000000ffff127224 */ /* 0x000fe200000e0612 */
[----:B----4-:R-:W-:-:S04]  /*0980*/  ISETP.GE.U32.AND P0, PT, R19, UR38, PT ;  /* 0x0000002613007c0c */ /* 0x010fc8000bf06070 */
[----:B------:R-:W-:-:S04]  /*0990*/  ISETP.GE.U32.AND.EX P0, PT, R18, UR39, PT, P0 ;  /* 0x0000002712007c0c */ /* 0x000fc8000bf06100 */
[----:B------:R-:W-:Y:S01]  /*09a0*/  P2R R23, PR, RZ, 0x1 ;  /* 0x00000001ff177803 */ /* 0x000fe20000000000 */
[----:B--2---:R-:W-:-:S06]  /*09b0*/  FADD R2, R4, -R7 ;  /* 0x8000000704027221 */ /* 0x004fcc0000000000 */
[----:B------:R-:W0:Y:S02]  /*09c0*/  F2F.F64.F32 R2, |R2| ;  /* 0x4000000200027310 */ /* 0x000e240000201800 */
[----:B0-----:R-:W-:-:S14]  /*09d0*/  DSETP.GT.AND P1, PT, R16, R2, PT ;  /* 0x000000021000722a */ /* 0x001fdc0003f24000 */
[----:B------:R-:W-:Y:S05]  /*09e0*/  @P1 BRA `(.L_x_76) ;  /* 0x0000000000401947 */ /* 0x000fea0003800000 */
[----:B------:R-:W-:Y:S01]  /*09f0*/  MOV R2, 0x0 ;  /* 0x0000000000027802 */ /* 0x000fe20000000f00 */
[----:B------:R-:W0:Y:S01]  /*0a00*/  LDCU.64 UR4, c[0x4][0x60] ;  /* 0x01000c00ff0477ac */ /* 0x000e220008000a00 */
[----:B------:R-:W-:Y:S01]  /*0a10*/  MOV R8, 0x4a ;  /* 0x0000004a00087802 */ /* 0x000fe20000000f00 */
[----:B------:R-:W-:Y:S01]  /*0a20*/  IMAD.MOV.U32 R12, RZ, RZ, 0x1 ;  /* 0x00000001ff0c7424 */ /* 0x000fe200078e00ff */
[----:B------:R-:W1:Y:S02]  /*0a30*/  LDCU.64 UR6, c[0x4][0x58] ;  /* 0x01000b00ff0677ac */ /* 0x000e640008000a00 */
[----:B------:R-:W2:Y:S01]  /*0a40*/  LDC.64 R2, c[0x4][R2] ;  /* 0x0100000002027b82 */ /* 0x000ea20000000a00 */
[----:B------:R-:W-:Y:S01]  /*0a50*/  IMAD.MOV.U32 R13, RZ, RZ, RZ ;  /* 0x000000ffff0d7224 */ /* 0x000fe200078e00ff */
[----:B------:R-:W3:Y:S01]  /*0a60*/  LDCU.64 UR8, c[0x4][0x28] ;  /* 0x01000500ff0877ac */ /* 0x000ee20008000a00 */
[----:B0-----:R-:W-:Y:S02]  /*0a70*/  IMAD.U32 R4, RZ, RZ, UR4 ;  /* 0x00000004ff047e24 */ /* 0x001fe4000f8e00ff */
[----:B------:R-:W-:-:S02]  /*0a80*/  IMAD.U32 R5, RZ, RZ, UR5 ;  /* 0x00000005ff057e24 */ /* 0x000fc4000f8e00ff */
[----:B-1----:R-:W-:Y:S02]  /*0a90*/  IMAD.U32 R6, RZ, RZ, UR6 ;  /* 0x00000006ff067e24 */ /* 0x002fe4000f8e00ff */
[----:B------:R-:W-:Y:S02]  /*0aa0*/  IMAD.U32 R7, RZ, RZ, UR7 ;  /* 0x00000007ff077e24 */ /* 0x000fe4000f8e00ff */
[----:B---3--:R-:W-:Y:S02]  /*0ab0*/  IMAD.U32 R10, RZ, RZ, UR8 ;  /* 0x00000008ff0a7e24 */ /* 0x008fe4000f8e00ff */
[----:B------:R-:W-:-:S07]  /*0ac0*/  IMAD.U32 R11, RZ, RZ, UR9 ;  /* 0x00000009ff0b7e24 */ /* 0x000fce000f8e00ff */
[----:B------:R-:W-:-:S07]  /*0ad0*/  LEPC R20, `(.L_x_76) ;  /* 0x000000001014794e */ /* 0x000fce0000000000 */
[----:B--2---:R-:W-:Y:S05]  /*0ae0*/  CALL.ABS.NOINC R2 ;  /* 0x0000000002007343 */ /* 0x004fea0003c00000 */
.L_x_76:
[----:B------:R-:W-:Y:S05]  /*0af0*/  BSYNC.RECONVERGENT B6 ;  /* 0x0000000000067941 */ /* 0x000fea0003800200 */
.L_x_75:
[----:B------:R-:W-:-:S13]  /*0b00*/  ISETP.NE.AND P6, PT, R23, RZ, PT ;  /* 0x000000ff1700720c */ /* 0x000fda0003fc5270 */
[----:B------:R-:W-:Y:S05]  /*0b10*/  @!P6 BRA `(.L_x_77) ;  /* 0xfffffffc006ce947 */ /* 0x000fea000383ffff */
[----:B------:R-:W-:Y:S05]  /*0b20*/  EXIT ;  /* 0x000000000000794d */ /* 0x000fea0003800000 */
        .weak           $__internal_4_$__cuda_sm3x_div_rn_noftz_f32_slowpath
        .type           $__internal_4_$__cuda_sm3x_div_rn_noftz_f32_slowpath,@function
        .size           $__internal_4_$__cuda_sm3x_div_rn_noftz_f32_slowpath,(.L_x_159 - $__internal_4_$__cuda_sm3x_div_rn_noftz_f32_slowpath)
$__internal_4_$__cuda_sm3x_div_rn_noftz_f32_slowpath:
[--C-:B------:R-:W-:Y:S01]  /*0b30*/  SHF.R.U32.HI R12, RZ, 0x17, R3.reuse ;  /* 0x00000017ff0c7819 */ /* 0x100fe20000011603 */
[----:B------:R-:W-:Y:S01]  /*0b40*/  BSSY.RECONVERGENT B3, `(.L_x_78) ;  /* 0x0000063000037945 */ /* 0x000fe20003800200 */
[----:B------:R-:W-:Y:S01]  /*0b50*/  SHF.R.U32.HI R13, RZ, 0x17, R0 ;  /* 0x00000017ff0d7819 */ /* 0x000fe20000011600 */
[----:B------:R-:W-:Y:S01]  /*0b60*/  IMAD.MOV.U32 R15, RZ, RZ, R3 ;  /* 0x000000ffff0f7224 */ /* 0x000fe200078e0003 */
[----:B------:R-:W-:Y:S02]  /*0b70*/  LOP3.LUT R12, R12, 0xff, RZ, 0xc0, !PT ;  /* 0x000000ff0c0c7812 */ /* 0x000fe400078ec0ff */
[----:B------:R-:W-:-:S03]  /*0b80*/  LOP3.LUT R17, R13, 0xff, RZ, 0xc0, !PT ;  /* 0x000000ff0d117812 */ /* 0x000fc600078ec0ff */
        /* <DEDUP_REMOVED lines=24> */
[----:B------:R-:W-:Y:S01]  /*0d10*/  @P1 IMAD.MOV.U32 R13, RZ, RZ, RZ ;  /* 0x000000ffff0d1224 */ /* 0x000fe200078e00ff */
[----:B------:R-:W-:Y:S01]  /*0d20*/  @!P1 MOV R13, 0xffffffc0 ;  /* 0xffffffc0000d9802 */ /* 0x000fe20000000f00 */
[----:B------:R-:W-:Y:S01]  /*0d30*/  @!P1 FFMA R0, R0, 1.84467440737095516160e+19, RZ ;  /* 0x5f80000000009823 */ /* 0x000fe200000000ff */
[----:B------:R-:W-:-:S03]  /*0d40*/  @!P2 FFMA R15, R3, 1.84467440737095516160e+19, RZ ;  /* 0x5f800000030fa823 */ /* 0x000fc600000000ff */
[----:B------:R-:W-:-:S07]  /*0d50*/  @!P2 VIADD R13, R13, 0x40 ;  /* 0x000000400d0da836 */ /* 0x000fce0000000000 */
.L_x_79:
[----:B------:R-:W-:Y:S01]  /*0d60*/  LEA R14, R12, 0xc0800000, 0x17 ;  /* 0xc08000000c0e7811 */ /* 0x000fe200078eb8ff */
[----:B------:R-:W-:Y:S01]  /*0d70*/  VIADD R17, R17, 0xffffff81 ;  /* 0xffffff8111117836 */ /* 0x000fe20000000000 */
[----:B------:R-:W-:Y:S03]  /*0d80*/  BSSY.RECONVERGENT B4, `(.L_x_84) ;  /* 0x0000035000047945 */ /* 0x000fe60003800200 */
[----:B------:R-:W-:Y:S02]  /*0d90*/  IMAD.IADD R18, R15, 0x1, -R14 ;  /* 0x000000010f127824 */ /* 0x000fe400078e0a0e */
[C---:B------:R-:W-:Y:S02]  /*0da0*/  IMAD R0, R17.reuse, -0x800000, R0 ;  /* 0xff80000011007824 */ /* 0x040fe400078e0200 */
[----:B------:R0:W1:Y:S01]  /*0db0*/  MUFU.RCP R15, R18 ;  /* 0x00000012000f7308 */ /* 0x0000620000001000 */
[----:B------:R-:W-:Y:S01]  /*0dc0*/  FADD.FTZ R19, -R18, -RZ ;  /* 0x800000ff12137221 */ /* 0x000fe20000010100 */
[----:B0-----:R-:W-:-:S05]  /*0dd0*/  IADD3 R18, PT, PT, R17, 0x7f, -R12 ;  /* 0x0000007f11127810 */ /* 0x001fca0007ffe80c */
[----:B------:R-:W-:Y:S02]  /*0de0*/  IMAD.IADD R13, R18, 0x1, R13 ;  /* 0x00000001120d7824 */ /* 0x000fe400078e020d */
[----:B-1----:R-:W-:-:S04]  /*0df0*/  FFMA R14, R15, R19, 1 ;  /* 0x3f8000000f0e7423 */ /* 0x002fc80000000013 */
[----:B------:R-:W-:-:S04]  /*0e00*/  FFMA R15, R15, R14, R15 ;  /* 0x0000000e0f0f7223 */ /* 0x000fc8000000000f */
[----:B------:R-:W-:-:S04]  /*0e10*/  FFMA R14, R0, R15, RZ ;  /* 0x0000000f000e7223 */ /* 0x000fc800000000ff */
[----:B------:R-:W-:-:S04]  /*0e20*/  FFMA R20, R19, R14, R0 ;  /* 0x0000000e13147223 */ /* 0x000fc80000000000 */
[----:B------:R-:W-:-:S04]  /*0e30*/  FFMA R14, R15, R20, R14 ;  /* 0x000000140f0e7223 */ /* 0x000fc8000000000e */
[----:B------:R-:W-:-:S04]  /*0e40*/  FFMA R19, R19, R14, R0 ;  /* 0x0000000e13137223 */ /* 0x000fc80000000000 */
[----:B------:R-:W-:-:S05]  /*0e50*/  FFMA R0, R15, R19, R14 ;  /* 0x000000130f007223 */ /* 0x000fca000000000e */
[----:B------:R-:W-:-:S04]  /*0e60*/  SHF.R.U32.HI R12, RZ, 0x17, R0 ;  /* 0x00000017ff0c7819 */ /* 0x000fc80000011600 */
[----:B------:R-:W-:-:S05]  /*0e70*/  LOP3.LUT R12, R12, 0xff, RZ, 0xc0, !PT ;  /* 0x000000ff0c0c7812 */ /* 0x000fca00078ec0ff */
[----:B------:R-:W-:-:S04]  /*0e80*/  IMAD.IADD R17, R12, 0x1, R13 ;  /* 0x000000010c117824 */ /* 0x000fc800078e020d */
        /* <DEDUP_REMOVED lines=12> */
[----:B------:R-:W-:Y:S02]  /*0f50*/  ISETP.NE.AND P2, PT, R17, RZ, PT ;  /* 0x000000ff1100720c */ /* 0x000fe40003f45270 */
[----:B------:R-:W-:Y:S01]  /*0f60*/  LOP3.LUT R13, R12, 0x7fffff, RZ, 0xc0, !PT ;  /* 0x007fffff0c0d7812 */ /* 0x000fe200078ec0ff */
[CCC-:B------:R-:W-:Y:S01]  /*0f70*/  FFMA.RP R12, R15.reuse, R19.reuse, R14.reuse ;  /* 0x000000130f0c7223 */ /* 0x1c0fe2000000800e */
[----:B------:R-:W-:Y:S01]  /*0f80*/  FFMA.RM R15, R15, R19, R14 ;  /* 0x000000130f0f7223 */ /* 0x000fe2000000400e */
[----:B------:R-:W-:Y:S01]  /*0f90*/  IADD3 R14, PT, PT, R17, 0x20, RZ ;  /* 0x00000020110e7810 */ /* 0x000fe20007ffe0ff */
[----:B------:R-:W-:Y:S01]  /*0fa0*/  IMAD.MOV R17, RZ, RZ, -R17 ;  /* 0x000000ffff117224 */ /* 0x000fe200078e0a11 */
[----:B------:R-:W-:-:S02]  /*0fb0*/  LOP3.LUT R13, R13, 0x800000, RZ, 0xfc, !PT ;  /* 0x008000000d0d7812 */ /* 0x000fc400078efcff */
        /* <DEDUP_REMOVED lines=9> */
[----:B------:R-:W-:-:S05]  /*1050*/  LOP3.LUT R13, R13, R12, RZ, 0xc0, !PT ;  /* 0x0000000c0d0d7212 */ /* 0x000fca00078ec0ff */
[----:B------:R-:W-:-:S05]  /*1060*/  IMAD.IADD R13, R14, 0x1, R13 ;  /* 0x000000010e0d7824 */ /* 0x000fca00078e020d */
[----:B------:R-:W-:Y:S01]  /*1070*/  LOP3.LUT R0, R13, R0, RZ, 0xfc, !PT ;  /* 0x000000000d007212 */ /* 0x000fe200078efcff */
[----:B------:R-:W-:Y:S06]  /*1080*/  BRA `(.L_x_87) ;  /* 0x0000000000107947 */ /* 0x000fec0003800000 */
.L_x_86:
[----:B------:R-:W-:-:S04]  /*1090*/  LOP3.LUT R0, R0, 0x80000000, RZ, 0xc0, !PT ;  /* 0x8000000000007812 */ /* 0x000fc800078ec0ff */
[----:B------:R-:W-:Y:S01]  /*10a0*/  LOP3.LUT R0, R0, 0x7f800000, RZ, 0xfc, !PT ;  /* 0x7f80000000007812 */ /* 0x000fe200078efcff */
[----:B------:R-:W-:Y:S06]  /*10b0*/  BRA `(.L_x_87) ;  /* 0x0000000000047947 */ /* 0x000fec0003800000 */
.L_x_85:
[----:B------:R-:W-:-:S07]  /*10c0*/  IMAD R0, R13, 0x800000, R0 ;  /* 0x008000000d007824 */ /* 0x000fce00078e0200 */
.L_x_87:
[----:B------:R-:W-:Y:S05]  /*10d0*/  BSYNC.RECONVERGENT B4 ;  /* 0x0000000000047941 */ /* 0x000fea0003800200 */
.L_x_84:
[----:B------:R-:W-:Y:S05]  /*10e0*/  BRA `(.L_x_88) ;  /* 0x0000000000207947 */ /* 0x000fea0003800000 */
.L_x_83:
[----:B------:R-:W-:-:S04]  /*10f0*/  LOP3.LUT R0, R15, 0x80000000, R0, 0x48, !PT ;  /* 0x800000000f007812 */ /* 0x000fc800078e4800 */
[----:B------:R-:W-:Y:S01]  /*1100*/  LOP3.LUT R0, R0, 0x7f800000, RZ, 0xfc, !PT ;  /* 0x7f80000000007812 */ /* 0x000fe200078efcff */
[----:B------:R-:W-:Y:S06]  /*1110*/  BRA `(.L_x_88) ;  /* 0x0000000000147947 */ /* 0x000fec0003800000 */
.L_x_82:
[----:B------:R-:W-:Y:S01]  /*1120*/  LOP3.LUT R0, R15, 0x80000000, R0, 0x48, !PT ;  /* 0x800000000f007812 */ /* 0x000fe200078e4800 */
[----:B------:R-:W-:Y:S06]  /*1130*/  BRA `(.L_x_88) ;  /* 0x00000000000c7947 */ /* 0x000fec0003800000 */
.L_x_81:
[----:B------:R-:W0:Y:S01]  /*1140*/  MUFU.RSQ R0, -QNAN ;  /* 0xffc0000000007908 */ /* 0x000e220000001400 */
[----:B------:R-:W-:Y:S05]  /*1150*/  BRA `(.L_x_88) ;  /* 0x0000000000047947 */ /* 0x000fea0003800000 */
.L_x_80:
[----:B------:R-:W-:-:S07]  /*1160*/  FADD.FTZ R0, R0, R3 ;  /* 0x0000000300007221 */ /* 0x000fce0000010000 */
.L_x_88:
[----:B------:R-:W-:Y:S05]  /*1170*/  BSYNC.RECONVERGENT B3 ;  /* 0x0000000000037941 */ /* 0x000fea0003800200 */
.L_x_78:
[----:B------:R-:W-:Y:S02]  /*1180*/  IMAD.MOV.U32 R12, RZ, RZ, R10 ;  /* 0x000000ffff0c7224 */ /* 0x000fe400078e000a */
[----:B------:R-:W-:-:S04]  /*1190*/  IMAD.MOV.U32 R13, RZ, RZ, 0x0 ;  /* 0x00000000ff0d7424 */ /* 0x000fc800078e00ff */
[----:B0-----:R-:W-:Y:S05]  /*11a0*/  RET.REL.NODEC R12 `(test_data_all_reduce_float32) ;  /* 0xffffffec0c947950 */ /* 0x001fea0003c3ffff */
.L_x_89:
        /* <DEDUP_REMOVED lines=13> */
.L_x_159:


//--------------------- .text.test_data_all_reduce_float16 --------------------------
	.section	.text.test_data_all_reduce_float16,"ax",@progbits
	.align	128
        .global         test_data_all_reduce_float16
        .type           test_data_all_reduce_float16,@function
        .size           test_data_all_reduce_float16,(.L_x_167 - test_data_all_reduce_float16)
        .other          test_data_all_reduce_float16,@"STO_CUDA_ENTRY STV_DEFAULT"
test_data_all_reduce_float16:
.text.test_data_all_reduce_float16:
        /* <DEDUP_REMOVED lines=12> */
[----:B---3--:R-:W-:-:S02]  /*00c0*/  IMAD R0, R3, UR5, RZ ;  /* 0x0000000503007c24 */ /* 0x008fc4000f8e02ff */
[----:B--2---:R-:W-:-:S07]  /*00d0*/  VIADD R12, R2, UR6 ;  /* 0x00000006020c7c36 */ /* 0x004fce0008000000 */
.L_x_97:
        /* <DEDUP_REMOVED lines=16> */
[----:B------:R-:W-:Y:S01]  /*01e0*/  BSSY.RECONVERGENT B1, `(.L_x_94) ;  /* 0x000002a000017945 */ /* 0x000fe20003800200 */
[----:B------:R-:W-:Y:S01]  /*01f0*/  ISETP.NE.U32.AND P2, PT, R3, RZ, PT ;  /* 0x000000ff0300720c */ /* 0x000fe20003f45070 */
[----:B------:R-:W-:Y:S01]  /*0200*/  IMAD.MOV.U32 R7, RZ, RZ, R2 ;  /* 0x000000ffff077224 */ /* 0x000fe200078e0002 */
[----:B------:R-:W-:Y:S01]  /*0210*/  LOP3.LUT R13, RZ, R3, RZ, 0x33, !PT ;  /* 0x00000003ff0d7212 */ /* 0x000fe200078e33ff */
[----:B------:R-:W-:-:S03]  /*0220*/  IMAD.MOV.U32 R18, RZ, RZ, RZ ;  /* 0x000000ffff127224 */ /* 0x000fc600078e00ff */
[----:B--2---:R-:W2:Y:S02]  /*0230*/  MUFU.RCP R10, R10 ;  /* 0x0000000a000a7308 */ /* 0x004ea40000001000 */
[----:B--2---:R-:W-:-:S06]  /*0240*/  VIADD R8, R10, 0xffffffe ;  /* 0x0ffffffe0a087836 */ /* 0x004fcc0000000000 */
[----:B------:R2:W3:Y:S02]  /*0250*/  F2I.FTZ.U32.TRUNC.NTZ R9, R8 ;  /* 0x0000000800097305 */ /* 0x0004e4000021f000 */
[----:B--2---:R-:W-:Y:S01]  /*0260*/  IMAD.MOV.U32 R8, RZ, RZ, RZ ;  /* 0x000000ffff087224 */ /* 0x004fe200078e00ff */
[----:B---3--:R-:W-:-:S05]  /*0270*/  IADD3 R14, PT, PT, RZ, -R9, RZ ;  /* 0x80000009ff0e7210 */ /* 0x008fca0007ffe0ff */
[----:B------:R-:W-:-:S04]  /*0280*/  IMAD R11, R14, R3, RZ ;  /* 0x000000030e0b7224 */ /* 0x000fc800078e02ff */
[----:B------:R-:W-:-:S07]  /*0290*/  IMAD.HI.U32 R11, R9, R11, R8 ;  /* 0x0000000b090b7227 */ /* 0x000fce00078e0008 */
.L_x_95:
[----:B--2---:R-:W-:-:S04]  /*02a0*/  LEA R8, P0, R7, UR8, 0x1 ;  /* 0x0000000807087c11 */ /* 0x004fc8000f8008ff */
[----:B------:R-:W-:-:S05]  /*02b0*/  LEA.HI.X R9, R7, UR9, R18, 0x1, P0 ;  /* 0x0000000907097c11 */ /* 0x000fca00080f0c12 */
[----:B------:R-:W2:Y:S01]  /*02c0*/  LDG.E.U16 R15, desc[UR36][R8.64] ;  /* 0x00000024080f7981 */ /* 0x000ea2000c1e1500 */
[----:B------:R-:W-:-:S05]  /*02d0*/  HFMA2 R17, -RZ, RZ, 1.490116119384765625e-06, 1549 ;  /* 0x0019660dff117431 */ /* 0x000fca00000001ff */
[----:B------:R-:W-:-:S04]  /*02e0*/  IMAD R6, R6, R17, 0x3c6ef35f ;  /* 0x3c6ef35f06067424 */ /* 0x000fc800078e0211 */
[----:B------:R-:W-:-:S04]  /*02f0*/  IMAD.HI.U32 R10, R11, R6, RZ ;  /* 0x000000060b0a7227 */ /* 0x000fc800078e00ff */
[----:B------:R-:W-:-:S04]  /*0300*/  IMAD.MOV R10, RZ, RZ, -R10 ;  /* 0x000000ffff0a7224 */ /* 0x000fc800078e0a0a */
[----:B------:R-:W-:-:S05]  /*0310*/  IMAD R10, R3, R10, R6 ;  /* 0x0000000a030a7224 */ /* 0x000fca00078e0206 */
[----:B------:R-:W-:-:S13]  /*0320*/  ISETP.GE.U32.AND P0, PT, R10, R3, PT ;  /* 0x000000030a00720c */ /* 0x000fda0003f06070 */
[----:B------:R-:W-:-:S05]  /*0330*/  @P0 IMAD.IADD R10, R10, 0x1, -R3 ;  /* 0x000000010a0a0824 */ /* 0x000fca00078e0a03 */
        /* <DEDUP_REMOVED lines=13> */
[----:B------:R-:W-:-:S04]  /*0410*/  IADD3 R7, P0, PT, R0, R7, RZ ;  /* 0x0000000700077210 */ /* 0x000fc80007f1e0ff */
[----:B------:R-:W-:Y:S02]  /*0420*/  IADD3.X R18, PT, PT, RZ, R18, RZ, P0, !PT ;  /* 0x00000012ff127210 */ /* 0x000fe400007fe4ff */
[----:B------:R-:W-:-:S04]  /*0430*/  ISETP.GE.U32.AND P0, PT, R7, UR10, PT ;  /* 0x0000000a07007c0c */ /* 0x000fc8000bf06070 */
[----:B------:R-:W-:Y:S01]  /*0440*/  ISETP.GE.U32.AND.EX P0, PT, R18, UR11, PT, P0 ;  /* 0x0000000b12007c0c */ /* 0x000fe2000bf06100 */
[----:B--2---:R-:W-:-:S05]  /*0450*/  HADD2 R14, R15.H0_H0, R14.H0_H0 ;  /* 0x2000000e0f0e7230 */ /* 0x004fca0000000800 */
[----:B------:R2:W-:Y:S07]  /*0460*/  STG.E.U16 desc[UR36][R8.64], R14 ;  /* 0x0000000e08007986 */ /* 0x0005ee000c101524 */
[----:B------:R-:W-:Y:S05]  /*0470*/  @!P0 BRA `(.L_x_95) ;  /* 0xfffffffc00888947 */ /* 0x000fea000383ffff */
[----:B------:R-:W-:Y:S05]  /*0480*/  BSYNC.RECONVERGENT B1 ;  /* 0x0000000000017941 */ /* 0x000fea0003800200 */
.L_x_94:
[----:B------:R-:W-:Y:S05]  /*0490*/  BRA `(.L_x_92) ;  /* 0x0000000000a87947 */ /* 0x000fea0003800000 */
.L_x_93:
[----:B------:R-:W2:Y:S01]  /*04a0*/  I2F.U32.RP R10, R3 ;  /* 0x00000003000a7306 */ /* 0x000ea20000209000 */
[----:B------:R-:W-:Y:S01]  /*04b0*/  ISETP.NE.U32.AND P2, PT, R3, RZ, PT ;  /* 0x000000ff0300720c */ /* 0x000fe20003f45070 */
[----:B------:R-:W-:Y:S01]  /*04c0*/  IMAD.MOV.U32 R7, RZ, RZ, R2 ;  /* 0x000000ffff077224 */ /* 0x000fe200078e0002 */
[----:B------:R-:W-:-:S05]  /*04d0*/  LOP3.LUT R13, RZ, R3, RZ, 0x33, !PT ;  /* 0x00000003ff0d7212 */ /* 0x000fca00078e33ff */
[----:B--2---:R-:W2:Y:S02]  /*04e0*/  MUFU.RCP R10, R10 ;  /* 0x0000000a000a7308 */ /* 0x004ea40000001000 */
[----:B--2---:R-:W-:-:S06]  /*04f0*/  VIADD R8, R10, 0xffffffe ;  /* 0x0ffffffe0a087836 */ /* 0x004fcc0000000000 */
[----:B------:R2:W3:Y:S02]  /*0500*/  F2I.FTZ.U32.TRUNC.NTZ R9, R8 ;  /* 0x0000000800097305 */ /* 0x0004e4000021f000 */
[----:B--2---:R-:W-:Y:S01]  /*0510*/  MOV R8, RZ ;  /* 0x000000ff00087202 */ /* 0x004fe20000000f00 */
[----:B---3--:R-:W-:-:S04]  /*0520*/  IMAD.MOV R14, RZ, RZ, -R9 ;  /* 0x000000ffff0e7224 */ /* 0x008fc800078e0a09 */
[----:B------:R-:W-:Y:S02]  /*0530*/  IMAD R11, R14, R3, RZ ;  /* 0x000000030e0b7224 */ /* 0x000fe400078e02ff */
[----:B------:R-:W-:Y:S02]  /*0540*/  IMAD.MOV.U32 R14, RZ, RZ, RZ ;  /* 0x000000ffff0e7224 */ /* 0x000fe400078e00ff */
[----:B------:R-:W-:-:S07]  /*0550*/  IMAD.HI.U32 R11, R9, R11, R8 ;  /* 0x0000000b090b7227 */ /* 0x000fce00078e0008 */
.L_x_96:
        /* <DEDUP_REMOVED lines=17> */
[--C-:B------:R-:W-:Y:S01]  /*0670*/  @!P0 FFMA R10, -R4, R16, R9.reuse ;  /* 0x00000010040a8223 */ /* 0x100fe20000000109 */
[----:B------:R-:W-:-:S03]  /*0680*/  PRMT R9, R8, 0x7610, R9 ;  /* 0x0000761008097816 */ /* 0x000fc60000000009 */
[----:B------:R-:W-:-:S05]  /*0690*/  @!P0 FFMA R10, R5, R10, R16 ;  /* 0x0000000a050a8223 */ /* 0x000fca0000000010 */
[----:B------:R-:W-:Y:S02]  /*06a0*/  @!P0 F2FP.F16.F32.PACK_AB R9, RZ, R10 ;  /* 0x0000000aff09823e */ /* 0x000fe400000000ff */
[----:B------:R-:W-:-:S03]  /*06b0*/  LEA R8, P0, R7, UR12, 0x1 ;  /* 0x0000000c07087c11 */ /* 0x000fc6000f8008ff */
[----:B------:R-:W-:Y:S01]  /*06c0*/  HADD2 R10, R9.H0_H0, RZ.H0_H0 ;  /* 0x200000ff090a7230 */ /* 0x000fe20000000800 */
[----:B------:R-:W-:Y:S02]  /*06d0*/  LEA.HI.X R9, R7, UR13, R14, 0x1, P0 ;  /* 0x0000000d07097c11 */ /* 0x000fe400080f0c0e */
[----:B------:R-:W-:-:S03]  /*06e0*/  IADD3 R7, P0, PT, R0, R7, RZ ;  /* 0x0000000700077210 */ /* 0x000fc60007f1e0ff */
[----:B------:R2:W-:Y:S02]  /*06f0*/  STG.E.U16 desc[UR36][R8.64], R10 ;  /* 0x0000000a08007986 */ /* 0x0005e4000c101524 */
[----:B------:R-:W-:Y:S01]  /*0700*/  IMAD.X R14, RZ, RZ, R14, P0 ;  /* 0x000000ffff0e7224 */ /* 0x000fe200000e060e */
[----:B------:R-:W-:-:S04]  /*0710*/  ISETP.GE.U32.AND P0, PT, R7, UR14, PT ;  /* 0x0000000e07007c0c */ /* 0x000fc8000bf06070 */
[----:B------:R-:W-:-:S13]  /*0720*/  ISETP.GE.U32.AND.EX P0, PT, R14, UR15, PT, P0 ;  /* 0x0000000f0e007c0c */ /* 0x000fda000bf06100 */
[----:B--2---:R-:W-:Y:S05]  /*0730*/  @!P0 BRA `(.L_x_96) ;  /* 0xfffffffc00888947 */ /* 0x004fea000383ffff */
.L_x_92:
[----:B------:R-:W-:Y:S05]  /*0740*/  BSYNC.RECONVERGENT B0 ;  /* 0x0000000000007941 */ /* 0x000fea0003800200 */
.L_x_91:
[----:B------:R-:W1:Y:S01]  /*0750*/  LDCU UR5, c[0x0][0x398] ;  /* 0x00007300ff0577ac */ /* 0x000e620008000800 */
[----:B------:R-:W-:-:S04]  /*0760*/  UIADD3 UR4, UPT, UPT, UR4, 0x1, URZ ;  /* 0x0000000104047890 */ /* 0x000fc8000fffe0ff */
[----:B-1----:R-:W-:-:S09]  /*0770*/  UISETP.NE.AND UP0, UPT, UR4, UR5, UPT ;  /* 0x000000050400728c */ /* 0x002fd2000bf05270 */
[----:B------:R-:W-:Y:S05]  /*0780*/  BRA.U UP0, `(.L_x_97) ;  /* 0xfffffff900547547 */ /* 0x000fea000b83ffff */
.L_x_90:
        /* <DEDUP_REMOVED lines=11> */
[----:B------:R-:W-:Y:S01]  /*0840*/  UMOV UR6, 0xd2f1a9fc ;  /* 0xd2f1a9fc00067882 */ /* 0x000fe20000000000 */
[----:B------:R-:W-:Y:S01]  /*0850*/  UMOV UR7, 0x3f50624d ;  /* 0x3f50624d00077882 */ /* 0x000fe20000000000 */
[----:B------:R-:W4:Y:S01]  /*0860*/  LDCU.64 UR38, c[0x0][0x390] ;  /* 0x00007200ff2677ac */ /* 0x000f220008000a00 */
[----:B------:R-:W0:Y:S01]  /*0870*/  LDCU.128 UR40, c[0x0][0x380] ;  /* 0x00007000ff2877ac */ /* 0x000e220008000c00 */
[----:B---3--:R-:W-:Y:S01]  /*0880*/  DMUL R16, R16, UR6 ;  /* 0x0000000610107c28 */ /* 0x008fe20008000000 */
[----:B-1----:R-:W-:-:S10]  /*0890*/  IMAD R22, R22, UR4, RZ ;  /* 0x0000000416167c24 */ /* 0x002fd4000f8e02ff */
.L_x_100:
[C---:B------:R-:W-:Y:S02]  /*08a0*/  SHF.L.U32 R6, R19.reuse, 0x1, RZ ;  /* 0x0000000113067819 */ /* 0x040fe400000006ff */
[----:B------:R-:W-:Y:S02]  /*08b0*/  SHF.L.U64.HI R0, R19, 0x1, R18 ;  /* 0x0000000113007819 */ /* 0x000fe40000010212 */
[C---:B0-----:R-:W-:Y:S02]  /*08c0*/  IADD3 R4, P0, PT, R6.reuse, UR40, RZ ;  /* 0x0000002806047c10 */ /* 0x041fe4000ff1e0ff */
[----:B------:R-:W-:Y:S02]  /*08d0*/  IADD3 R6, P1, PT, R6, UR42, RZ ;  /* 0x0000002a06067c10 */ /* 0x000fe4000ff3e0ff */
[C---:B------:R-:W-:Y:S02]  /*08e0*/  IADD3.X R5, PT, PT, R0.reuse, UR41, RZ, P0, !PT ;  /* 0x0000002900057c10 */ /* 0x040fe400087fe4ff */
[----:B------:R-:W-:-:S03]  /*08f0*/  IADD3.X R7, PT, PT, R0, UR43, RZ, P1, !PT ;  /* 0x0000002b00077c10 */ /* 0x000fc60008ffe4ff */
[----:B------:R-:W3:Y:S04]  /*0900*/  LDG.E.U16 R4, desc[UR36][R4.64] ;  /* 0x0000002404047981 */ /* 0x000ee8000c1e1500 */
[----:B------:R-:W5:Y:S01]  /*0910*/  LDG.E.U16 R6, desc[UR36][R6.64] ;  /* 0x0000002406067981 */ /* 0x000f62000c1e1500 */
[----:B------:R-:W-:Y:S01]  /*0920*/  IADD3 R19, P0, PT, R22, R19, RZ ;  /* 0x0000001316137210 */ /* 0x000fe20007f1e0ff */
[----:B------:R-:W-:Y:S04]  /*0930*/  BSSY.RECONVERGENT B6, `(.L_x_98) ;  /* 0x000001b000067945 */ /* 0x000fe80003800200 */
[----:B------:R-:W-:Y:S01]  /*0940*/  IMAD.X R18, RZ, RZ, R18, P0 ;  /* 0x000000ffff127224 */ /* 0x000fe200000e0612 */
[----:B----4-:R-:W-:-:S04]  /*0950*/  ISETP.GE.U32.AND P0, PT, R19, UR38, PT ;  /* 0x0000002613007c0c */ /* 0x010fc8000bf06070 */
[----:B------:R-:W-:-:S04]  /*0960*/  ISETP.GE.U32.AND.EX P0, PT, R18, UR39, PT, P0 ;  /* 0x0000002712007c0c */ /* 0x000fc8000bf06100 */
[----:B------:R-:W-:Y:S01]  /*0970*/  P2R R23, PR, RZ, 0x1 ;  /* 0x00000001ff177803 */ /* 0x000fe20000000000 */
[----:B---3--:R-:W-:Y:S02]  /*0980*/  HADD2.F32 R0, -RZ, R4.H0_H0 ;  /* 0x20000004ff007230 */ /* 0x008fe40000004100 */
[----:B-----5:R-:W-:-:S05]  /*0990*/  HADD2.F32 R3, -RZ, R6.H0_H0 ;  /* 0x20000006ff037230 */ /* 0x020fca0000004100 */
[----:B------:R-:W-:-:S06]  /*09a0*/  FADD R3, R0, -R3 ;  /* 0x8000000300037221 */ /* 0x000fcc0000000000 */
[----:B------:R-:W0:Y:S02]  /*09b0*/  F2F.F64.F32 R2, |R3| ;  /* 0x4000000300027310 */ /* 0x000e240000201800 */
[----:B0-----:R-:W-:-:S14]  /*09c0*/  DSETP.GT.AND P1, PT, R16, R2, PT ;  /* 0x000000021000722a */ /* 0x001fdc0003f24000 */
[----:B------:R-:W-:Y:S05]  /*09d0*/  @P1 BRA `(.L_x_99) ;  /* 0x0000000000401947 */ /* 0x000fea0003800000 */
[----:B------:R-:W-:Y:S01]  /*09e0*/  MOV R2, 0x0 ;  /* 0x0000000000027802 */ /* 0x000fe20000000f00 */
[----:B------:R-:W0:Y:S01]  /*09f0*/  LDCU.64 UR4, c[0x4][0x60] ;  /* 0x01000c00ff0477ac */ /* 0x000e220008000a00 */
[----:B--2---:R-:W-:Y:S01]  /*0a00*/  IMAD.MOV.U32 R8, RZ, RZ, 0x49 ;  /* 0x00000049ff087424 */ /* 0x004fe200078e00ff */
[----:B------:R-:W-:Y:S01]  /*0a10*/  MOV R12, 0x1 ;  /* 0x00000001000c7802 */ /* 0x000fe20000000f00 */
[----:B------:R-:W-:Y:S01]  /*0a20*/  IMAD.MOV.U32 R13, RZ, RZ, RZ ;  /* 0x000000ffff0d7224 */ /* 0x000fe200078e00ff */
[----:B------:R-:W1:Y:S01]  /*0a30*/  LDCU.64 UR6, c[0x4][0x58] ;  /* 0x01000b00ff0677ac */ /* 0x000e620008000a00 */
[----:B------:R-:W2:Y:S01]  /*0a40*/  LDC.64 R2, c[0x4][R2] ;  /* 0x0100000002027b82 */ /* 0x000ea20000000a00 */
[----:B------:R-:W3:Y:S01]  /*0a50*/  LDCU.64 UR8, c[0x4][0x20] ;  /* 0x01000400ff0877ac */ /* 0x000ee20008000a00 */
[----:B0-----:R-:W-:Y:S01]  /*0a60*/  IMAD.U32 R4, RZ, RZ, UR4 ;  /* 0x00000004ff047e24 */ /* 0x001fe2000f8e00ff */
[----:B------:R-:W-:Y:S01]  /*0a70*/  MOV R5, UR5 ;  /* 0x0000000500057c02 */ /* 0x000fe20008000f00 */
[----:B-1----:R-:W-:-:S02]  /*0a80*/  IMAD.U32 R6, RZ, RZ, UR6 ;  /* 0x00000006ff067e24 */ /* 0x002fc4000f8e00ff */
[----:B------:R-:W-:Y:S01]  /*0a90*/  IMAD.U32 R7, RZ, RZ, UR7 ;  /* 0x00000007ff077e24 */ /* 0x000fe2000f8e00ff */
[----:B---3--:R-:W-:Y:S01]  /*0aa0*/  MOV R10, UR8 ;  /* 0x00000008000a7c02 */ /* 0x008fe20008000f00 */
[----:B------:R-:W-:-:S07]  /*0ab0*/  IMAD.U32 R11, RZ, RZ, UR9 ;  /* 0x00000009ff0b7e24 */ /* 0x000fce000f8e00ff */
[----:B------:R-:W-:-:S07]  /*0ac0*/  LEPC R20, `(.L_x_99) ;  /* 0x000000001014794e */ /* 0x000fce0000000000 */
[----:B--2---:R-:W-:Y:S05]  /*0ad0*/  CALL.ABS.NOINC R2 ;  /* 0x0000000002007343 */ /* 0x004fea0003c00000 */
.L_x_99:
[----:B------:R-:W-:Y:S05]  /*0ae0*/  BSYNC.RECONVERGENT B6 ;  /* 0x0000000000067941 */ /* 0x000fea0003800200 */
.L_x_98:
[----:B------:R-:W-:-:S13]  /*0af0*/  ISETP.NE.AND P6, PT, R23, RZ, PT ;  /* 0x000000ff1700720c */ /* 0x000fda0003fc5270 */
[----:B------:R-:W-:Y:S05]  /*0b00*/  @!P6 BRA `(.L_x_100) ;  /* 0xfffffffc0064e947 */ /* 0x000fea000383ffff */
[----:B------:R-:W-:Y:S05]  /*0b10*/  EXIT ;  /* 0x000000000000794d */ /* 0x000fea0003800000 */
.L_x_101:
        /* <DEDUP_REMOVED lines=14> */
.L_x_167:


//--------------------- .text.test_data_all_gather_int32 --------------------------
	.section	.text.test_data_all_gather_int32,"ax",@progbits
	.align	128
        .global         test_data_all_gather_int32
        .type           test_data_all_gather_int32,@function
        .size           test_data_all_gather_int32,(.L_x_168 - test_data_all_gather_int32)
        .other          test_data_all_gather_int32,@"STO_CUDA_ENTRY STV_DEFAULT"
test_data_all_gather_int32:
.text.test_data_all_gather_int32:
[----:B------:R-:W0:Y:S08]  /*0000*/  LDC R1, c[0x0][0x37c] ;  /* 0x0000df00ff017b82 */ /* 0x000e300000000800 */
[----:B------:R-:W1:Y:S02]  /*0010*/  LDC R0, c[0x0][0x398] ;  /* 0x0000e600ff007b82 */ /* 0x000e640000000800 */
[----:B-1----:R-:W-:-:S13]  /*0020*/  ISETP.GE.AND P0, PT, R0, 0x1, PT ;  /* 0x000000010000780c */ /* 0x002fda0003f06270 */
[----:B0-----:R-:W-:Y:S05]  /*0030*/  @!P0 EXIT ;  /* 0x000000000000894d */ /* 0x001fea0003800000 */
[----:B------:R-:W0:Y:S01]  /*0040*/  S2R R17, SR_TID.X ;  /* 0x0000000000117919 */ /* 0x000e220000002100 */
[----:B------:R-:W0:Y:S01]  /*0050*/  S2UR UR4, SR_CTAID.X ;  /* 0x00000000000479c3 */ /* 0x000e220000002500 */
[----:B------:R-:W-:Y:S01]  /*0060*/  IMAD.MOV.U32 R16, RZ, RZ, RZ ;  /* 0x000000ffff107224 */ /* 0x000fe200078e00ff */
[----:B------:R-:W1:Y:S01]  /*0070*/  LDCU.64 UR36, c[0x0][0x358] ;  /* 0x00006b00ff2477ac */ /* 0x000e620008000a00 */
[----:B------:R-:W2:Y:S05]  /*0080*/  LDCU.64 UR38, c[0x0][0x390] ;  /* 0x00007200ff2677ac */ /* 0x000eaa0008000a00 */
[----:B------:R-:W0:Y:S01]  /*0090*/  LDC R18, c[0x0][0x360] ;  /* 0x0000d800ff127b82 */ /* 0x000e220000000800 */
[----:B------:R-:W3:Y:S01]  /*00a0*/  LDCU UR5, c[0x0][0x370] ;  /* 0x00006e00ff0577ac */ /* 0x000ee20008000800 */
[----:B------:R-:W4:Y:S01]  /*00b0*/  LDCU.128 UR40, c[0x0][0x380] ;  /* 0x00007000ff2877ac */ /* 0x000f220008000c00 */
[----:B0-----:R-:W-:-:S02]  /*00c0*/  IMAD R17, R18, UR4, R17 ;  /* 0x0000000412117c24 */ /* 0x001fc4000f8e0211 */
[----:B-1234-:R-:W-:-:S07]  /*00d0*/  IMAD R18, R18, UR5, RZ ;  /* 0x0000000512127c24 */ /* 0x01efce000f8e02ff */
.L_x_107:
[----:B------:R-:W0:Y:S01]  /*00e0*/  LDCU.64 UR4, c[0x0][0x390] ;  /* 0x00007200ff0477ac */ /* 0x000e220008000a00 */
[----:B------:R-:W-:Y:S01]  /*00f0*/  BSSY.RECONVERGENT B7, `(.L_x_102) ;  /* 0x000002c000077945 */ /* 0x000fe20003800200 */
[----:B0-----:R-:W-:-:S04]  /*0100*/  ISETP.GE.U32.AND P0, PT, R17, UR4, PT ;  /* 0x0000000411007c0c */ /* 0x001fc8000bf06070 */
[----:B------:R-:W-:-:S13]  /*0110*/  ISETP.GE.U32.AND.EX P0, PT, RZ, UR5, PT, P0 ;  /* 0x00000005ff007c0c */ /* 0x000fda000bf06100 */
[----:B------:R-:W-:Y:S05]  /*0120*/  @P0 BRA `(.L_x_103) ;  /* 0x0000000000a00947 */ /* 0x000fea0003800000 */
[----:B------:R-:W-:Y:S02]  /*0130*/  IMAD.MOV.U32 R22, RZ, RZ, R17 ;  /* 0x000000ffff167224 */ /* 0x000fe400078e0011 */
[----:B------:R-:W-:-:S07]  /*0140*/  IMAD.MOV.U32 R19, RZ, RZ, RZ ;  /* 0x000000ffff137224 */ /* 0x000fce00078e00ff */
.L_x_106:
[----:B------:R-:W-:Y:S02]  /*0150*/  IMAD.MOV.U32 R23, RZ, RZ, R19 ;  /* 0x000000ffff177224 */ /* 0x000fe400078e0013 */
[----:B------:R-:W-:-:S04]  /*0160*/  IMAD.WIDE.U32 R2, R16, UR38, R22 ;  /* 0x0000002610027c25 */ /* 0x000fc8000f8e0016 */
[----:B------:R-:W-:Y:S02]  /*0170*/  IMAD R3, R16, UR39, R3 ;  /* 0x0000002710037c24 */ /* 0x000fe4000f8e0203 */
[----:B------:R-:W-:-:S03]  /*0180*/  IMAD.SHL.U32 R4, R2, 0x4, RZ ;  /* 0x0000000402047824 */ /* 0x000fc600078e00ff */
[----:B------:R-:W-:Y:S02]  /*0190*/  SHF.L.U64.HI R0, R2, 0x2, R3 ;  /* 0x0000000202007819 */ /* 0x000fe40000010203 */
[C---:B------:R-:W-:Y:S02]  /*01a0*/  IADD3 R2, P0, PT, R4.reuse, UR42, RZ ;  /* 0x0000002a04027c10 */ /* 0x040fe4000ff1e0ff */
[----:B------:R-:W-:Y:S02]  /*01b0*/  IADD3 R4, P1, PT, R4, UR40, RZ ;  /* 0x0000002804047c10 */ /* 0x000fe4000ff3e0ff */
[C---:B------:R-:W-:Y:S02]  /*01c0*/  IADD3.X R3, PT, PT, R0.reuse, UR43, RZ, P0, !PT ;  /* 0x0000002b00037c10 */ /* 0x040fe400087fe4ff */
[----:B------:R-:W-:-:S03]  /*01d0*/  IADD3.X R5, PT, PT, R0, UR41, RZ, P1, !PT ;  /* 0x0000002900057c10 */ /* 0x000fc60008ffe4ff */
[----:B------:R0:W-:Y:S04]  /*01e0*/  STG.E desc[UR36][R2.64], RZ ;  /* 0x000000ff02007986 */ /* 0x0001e8000c101924 */
[----:B------:R-:W2:Y:S01]  /*01f0*/  LDG.E R4, desc[UR36][R4.64] ;  /* 0x0000002404047981 */ /* 0x000ea2000c1e1900 */
[----:B------:R-:W-:Y:S01]  /*0200*/  IADD3 R22, P0, PT, R18, R22, RZ ;  /* 0x0000001612167210 */ /* 0x000fe20007f1e0ff */
[----:B------:R-:W-:Y:S03]  /*0210*/  BSSY.RECONVERGENT B6, `(.L_x_104) ;  /* 0x0000017000067945 */ /* 0x000fe60003800200 */
[----:B------:R-:W-:Y:S02]  /*0220*/  IADD3.X R19, PT, PT, RZ, R19, RZ, P0, !PT ;  /* 0x00000013ff137210 */ /* 0x000fe400007fe4ff */
[----:B------:R-:W-:-:S04]  /*0230*/  ISETP.GE.U32.AND P0, PT, R22, UR38, PT ;  /* 0x0000002616007c0c */ /* 0x000fc8000bf06070 */
[----:B------:R-:W-:-:S04]  /*0240*/  ISETP.GE.U32.AND.EX P1, PT, R19, UR39, PT, P0 ;  /* 0x0000002713007c0c */ /* 0x000fc8000bf26100 */
[----:B------:R-:W-:Y:S02]  /*0250*/  P2R R23, PR, RZ, 0x2 ;  /* 0x00000002ff177803 */ /* 0x000fe40000000000 */
[----:B--2---:R-:W-:-:S13]  /*0260*/  ISETP.NE.AND P0, PT, R4, RZ, PT ;  /* 0x000000ff0400720c */ /* 0x004fda0003f05270 */
[----:B0-----:R-:W-:Y:S05]  /*0270*/  @!P0 BRA `(.L_x_105) ;  /* 0x0000000000408947 */ /* 0x001fea0003800000 */
[----:B------:R-:W-:Y:S01]  /*0280*/  MOV R2, 0x0 ;  /* 0x0000000000027802 */ /* 0x000fe20000000f00 */
[----:B------:R-:W0:Y:S01]  /*0290*/  LDCU.64 UR4, c[0x4][0x50] ;  /* 0x01000a00ff0477ac */ /* 0x000e220008000a00 */
[----:B------:R-:W-:Y:S02]  /*02a0*/  HFMA2 R12, -RZ, RZ, 0, 5.9604644775390625e-08 ;  /* 0x00000001ff0c7431 */ /* 0x000fe400000001ff */
[----:B------:R-:W-:Y:S01]  /*02b0*/  IMAD.MOV.U32 R8, RZ, RZ, 0x35 ;  /* 0x00000035ff087424 */ /* 0x000fe200078e00ff */
[----:B------:R-:W1:Y:S01]  /*02c0*/  LDCU.64 UR6, c[0x4][0x58] ;  /* 0x01000b00ff0677ac */ /* 0x000e620008000a00 */
[----:B------:R-:W2:Y:S01]  /*02d0*/  LDC.64 R2, c[0x4][R2] ;  /* 0x0100000002027b82 */ /* 0x000ea20000000a00 */
[----:B------:R-:W-:Y:S01]  /*02e0*/  IMAD.MOV.U32 R13, RZ, RZ, RZ ;  /* 0x000000ffff0d7224 */ /* 0x000fe200078e00ff */
[----:B------:R-:W3:Y:S01]  /*02f0*/  LDCU.64 UR8, c[0x4][0x18] ;  /* 0x01000300ff0877ac */ /* 0x000ee20008000a00 */
[----:B0-----:R-:W-:Y:S02]  /*0300*/  IMAD.U32 R4, RZ, RZ, UR4 ;  /* 0x00000004ff047e24 */ /* 0x001fe4000f8e00ff */
[----:B------:R-:W-:-:S02]  /*0310*/  IMAD.U32 R5, RZ, RZ, UR5 ;  /* 0x00000005ff057e24 */ /* 0x000fc4000f8e00ff */
[----:B-1----:R-:W-:Y:S01]  /*0320*/  IMAD.U32 R6, RZ, RZ, UR6 ;  /* 0x00000006ff067e24 */ /* 0x002fe2000f8e00ff */
[----:B------:R-:W-:Y:S01]  /*0330*/  MOV R7, UR7 ;  /* 0x0000000700077c02 */ /* 0x000fe20008000f00 */
[----:B---3--:R-:W-:Y:S02]  /*0340*/  IMAD.U32 R10, RZ, RZ, UR8 ;  /* 0x00000008ff0a7e24 */ /* 0x008fe4000f8e00ff */
[----:B------:R-:W-:-:S07]  /*0350*/  IMAD.U32 R11, RZ, RZ, UR9 ;  /* 0x00000009ff0b7e24 */ /* 0x000fce000f8e00ff */
[----:B------:R-:W-:-:S07]  /*0360*/  LEPC R20, `(.L_x_105) ;  /* 0x000000001014794e */ /* 0x000fce0000000000 */
[----:B--2---:R-:W-:Y:S05]  /*0370*/  CALL.ABS.NOINC R2 ;  /* 0x0000000002007343 */ /* 0x004fea0003c00000 */
.L_x_105:
[----:B------:R-:W-:Y:S05]  /*0380*/  BSYNC.RECONVERGENT B6 ;  /* 0x0000000000067941 */ /* 0x000fea0003800200 */
.L_x_104:
[----:B------:R-:W-:-:S13]  /*0390*/  ISETP.NE.AND P6, PT, R23, RZ, PT ;  /* 0x000000ff1700720c */ /* 0x000fda0003fc5270 */
[----:B------:R-:W-:Y:S05]  /*03a0*/  @!P6 BRA `(.L_x_106) ;  /* 0xfffffffc0068e947 */ /* 0x000fea000383ffff */
.L_x_103:
[----:B------:R-:W-:Y:S05]  /*03b0*/  BSYNC.RECONVERGENT B7 ;  /* 0x0000000000077941 */ /* 0x000fea0003800200 */
.L_x_102:
[----:B------:R-:W0:Y:S01]  /*03c0*/  LDCU UR4, c[0x0][0x398] ;  /* 0x00007300ff0477ac */ /* 0x000e220008000800 */
[----:B------:R-:W-:-:S05]  /*03d0*/  VIADD R16, R16, 0x1 ;  /* 0x0000000110107836 */ /* 0x000fca0000000000 */
[----:B0-----:R-:W-:-:S13]  /*03e0*/  ISETP.NE.AND P0, PT, R16, UR4, PT ;  /* 0x0000000410007c0c */ /* 0x001fda000bf05270 */
[----:B------:R-:W-:Y:S05]  /*03f0*/  @P0 BRA `(.L_x_107) ;  /* 0xfffffffc00380947 */ /* 0x000fea000383ffff */
[----:B------:R-:W-:Y:S05]  /*0400*/  EXIT ;  /* 0x000000000000794d */ /* 0x000fea0003800000 */
.L_x_108:
        /* <DEDUP_REMOVED lines=15> */
.L_x_168:


//--------------------- .text.test_data_all_gather_float32 --------------------------
	.section	.text.test_data_all_gather_float32,"ax",@progbits
	.align	128
        .global         test_data_all_gather_float32
        .type           test_data_all_gather_float32,@function
        .size           test_data_all_gather_float32,(.L_x_160 - test_data_all_gather_float32)
        .other          test_data_all_gather_float32,@"STO_CUDA_ENTRY STV_DEFAULT"
test_data_all_gather_float32:
.text.test_data_all_gather_float32:
[----:B------:R-:W0:Y:S08]  /*0000*/  LDC R1, c[0x0][0x37c] ;  /* 0x0000df00ff017b82 */ /* 0x000e300000000800 */
[----:B------:R-:W1:Y:S02]  /*0010*/  LDC R0, c[0x0][0x398] ;  /* 0x0000e600ff007b82 */ /* 0x000e640000000800 */
[----:B-1----:R-:W-:-:S13]  /*0020*/  ISETP.GE.AND P0, PT, R0, 0x1, PT ;  /* 0x000000010000780c */ /* 0x002fda0003f06270 */
[----:B0-----:R-:W-:Y:S05]  /*0030*/  @!P0 EXIT ;  /* 0x000000000000894d */ /* 0x001fea0003800000 */
[----:B------:R-:W0:Y:S01]  /*0040*/  S2R R17, SR_TID.X ;  /* 0x0000000000117919 */ /* 0x000e220000002100 */
[----:B------:R-:W0:Y:S01]  /*0050*/  S2UR UR4, SR_CTAID.X ;  /* 0x00000000000479c3 */ /* 0x000e220000002500 */
[----:B------:R-:W1:Y:S01]  /*0060*/  LDCU UR6, c[0x0][0x3a0] ;  /* 0x00007400ff0677ac */ /* 0x000e620008000800 */
[----:B------:R-:W-:Y:S01]  /*0070*/  IMAD.MOV.U32 R18, RZ, RZ, RZ ;  /* 0x000000ffff127224 */ /* 0x000fe200078e00ff */
[----:B------:R-:W2:Y:S05]  /*0080*/  LDCU.64 UR36, c[0x0][0x358] ;  /* 0x00006b00ff2477ac */ /* 0x000eaa0008000a00 */
[----:B------:R-:W0:Y:S01]  /*0090*/  LDC R16, c[0x0][0x360] ;  /* 0x0000d800ff107b82 */ /* 0x000e220000000800 */
[----:B------:R-:W3:Y:S01]  /*00a0*/  LDCU UR5, c[0x0][0x370] ;  /* 0x00006e00ff0577ac */ /* 0x000ee20008000800 */
[----:B------:R-:W4:Y:S01]  /*00b0*/  LDCU.64 UR38, c[0x0][0x390] ;  /* 0x00007200ff2677ac */ /* 0x000f220008000a00 */
[----:B------:R-:W0:Y:S02]  /*00c0*/  LDCU.128 UR40, c[0x0][0x380] ;  /* 0x00007000ff2877ac */ /* 0x000e240008000c00 */
[C---:B0-----:R-:W-:Y:S01]  /*00d0*/  IMAD R17, R16.reuse, UR4, R17 ;  /* 0x0000000410117c24 */ /* 0x041fe2000f8e0211 */
[----:B------:R-:W-:Y:S01]  /*00e0*/  I2FP.F32.U32 R19, R16 ;  /* 0x0000001000137245 */ /* 0x000fe20000201000 */
[----:B---3--:R-:W-:-:S02]  /*00f0*/  IMAD R22, R16, UR5, RZ ;  /* 0x0000000510167c24 */ /* 0x008fc4000f8e02ff */
[----:B-12-4-:R-:W-:-:S07]  /*0100*/  VIADD R23, R17, UR6 ;  /* 0x0000000611177c36 */ /* 0x016fce0008000000 */
.L_x_116:
[----:B------:R-:W0:Y:S01]  /*0110*/  LDCU.64 UR4, c[0x0][0x390] ;  /* 0x00007200ff0477ac */ /* 0x000e220008000a00 */
[----:B------:R-:W-:Y:S01]  /*0120*/  BSSY.RECONVERGENT B7, `(.L_x_109) ;  /* 0x000004c000077945 */ /* 0x000fe20003800200 */
[----:B0-----:R-:W-:-:S04]  /*0130*/  ISETP.GE.U32.AND P0, PT, R17, UR4, PT ;  /* 0x0000000411007c0c */ /* 0x001fc8000bf06070 */
[----:B------:R-:W-:-:S13]  /*0140*/  ISETP.GE.U32.AND.EX P0, PT, RZ, UR5, PT, P0 ;  /* 0x00000005ff007c0c */ /* 0x000fda000bf06100 */
[----:B------:R-:W-:Y:S05]  /*0150*/  @P0 BRA `(.L_x_110) ;  /* 0x0000000400200947 */ /* 0x000fea0003800000 */
[----:B------:R-:W-:Y:S02]  /*0160*/  IMAD.IADD R25, R23, 0x1, R18 ;  /* 0x0000000117197824 */ /* 0x000fe400078e0212 */
[----:B------:R-:W-:Y:S02]  /*0170*/  IMAD.MOV.U32 R24, RZ, RZ, R17 ;  /* 0x000000ffff187224 */ /* 0x000fe400078e0011 */
[----:B------:R-:W-:-:S07]  /*0180*/  IMAD.MOV.U32 R27, RZ, RZ, RZ ;  /* 0x000000ffff1b7224 */ /* 0x000fce00078e00ff */
.L_x_115:
[----:B------:R-:W0:Y:S01]  /*0190*/  I2F.U32.RP R0, R16 ;  /* 0x0000001000007306 */ /* 0x000e220000209000 */
        /* <DEDUP_REMOVED lines=29> */
[----:B------:R-:W-:Y:S05]  /*0370*/  CALL.REL.NOINC `($__internal_5_$__cuda_sm3x_div_rn_noftz_f32_slowpath) ;  /* 0x0000000000b07944 */ /* 0x000fea0003c00000 */
[----:B------:R-:W-:-:S07]  /*0380*/  IMAD.MOV.U32 R7, RZ, RZ, R0 ;  /* 0x000000ffff077224 */ /* 0x000fce00078e0000 */
.L_x_112:
[----:B------:R-:W-:Y:S05]  /*0390*/  BSYNC.RECONVERGENT B0 ;  /* 0x0000000000007941 */ /* 0x000fea0003800200 */
.L_x_111:
[----:B------:R-:W-:-:S04]  /*03a0*/  IMAD.MOV.U32 R26, RZ, RZ, R24 ;  /* 0x000000ffff1a7224 */ /* 0x000fc800078e0018 */
[----:B------:R-:W-:-:S04]  /*03b0*/  IMAD.WIDE.U32 R2, R18, UR38, R26 ;  /* 0x0000002612027c25 */ /* 0x000fc8000f8e001a */
[----:B------:R-:W-:Y:S01]  /*03c0*/  IMAD R3, R18, UR39, R3 ;  /* 0x0000002712037c24 */ /* 0x000fe2000f8e0203 */
[----:B------:R-:W-:-:S04]  /*03d0*/  SHF.L.U32 R4, R2, 0x2, RZ ;  /* 0x0000000202047819 */ /* 0x000fc800000006ff */
[----:B------:R-:W-:Y:S02]  /*03e0*/  SHF.L.U64.HI R0, R2, 0x2, R3 ;  /* 0x0000000202007819 */ /* 0x000fe40000010203 */
[C---:B------:R-:W-:Y:S02]  /*03f0*/  IADD3 R2, P0, PT, R4.reuse, UR42, RZ ;  /* 0x0000002a04027c10 */ /* 0x040fe4000ff1e0ff */
[----:B------:R-:W-:Y:S02]  /*0400*/  IADD3 R4, P1, PT, R4, UR40, RZ ;  /* 0x0000002804047c10 */ /* 0x000fe4000ff3e0ff */
[C---:B------:R-:W-:Y:S02]  /*0410*/  IADD3.X R3, PT, PT, R0.reuse, UR43, RZ, P0, !PT ;  /* 0x0000002b00037c10 */ /* 0x040fe400087fe4ff */
[----:B------:R-:W-:-:S03]  /*0420*/  IADD3.X R5, PT, PT, R0, UR41, RZ, P1, !PT ;  /* 0x0000002900057c10 */ /* 0x000fc60008ffe4ff */
[----:B------:R0:W-:Y:S04]  /*0430*/  STG.E desc[UR36][R2.64], R7 ;  /* 0x0000000702007986 */ /* 0x0001e8000c101924 */
[----:B------:R-:W2:Y:S01]  /*0440*/  LDG.E R4, desc[UR36][R4.64] ;  /* 0x0000002404047981 */ /* 0x000ea2000c1e1900 */
[----:B------:R-:W-:Y:S01]  /*0450*/  BSSY.RECONVERGENT B6, `(.L_x_113) ;  /* 0x0000013000067945 */ /* 0x000fe20003800200 */
[----:B--2---:R-:W-:-:S13]  /*0460*/  FSETP.NEU.AND P0, PT, R4, R7, PT ;  /* 0x000000070400720b */ /* 0x004fda0003f0d000 */
[----:B0-----:R-:W-:Y:S05]  /*0470*/  @!P0 BRA `(.L_x_114) ;  /* 0x0000000000408947 */ /* 0x001fea0003800000 */
        /* <DEDUP_REMOVED lines=16> */
.L_x_114:
[----:B------:R-:W-:Y:S05]  /*0580*/  BSYNC.RECONVERGENT B6 ;  /* 0x0000000000067941 */ /* 0x000fea0003800200 */
.L_x_113:
[----:B------:R-:W-:-:S05]  /*0590*/  IADD3 R24, P0, PT, R22, R24, RZ ;  /* 0x0000001816187210 */ /* 0x000fca0007f1e0ff */
[----:B------:R-:W-:Y:S01]  /*05a0*/  IMAD.X R27, RZ, RZ, R27, P0 ;  /* 0x000000ffff1b7224 */ /* 0x000fe200000e061b */
[----:B------:R-:W-:-:S04]  /*05b0*/  ISETP.GE.U32.AND P0, PT, R24, UR38, PT ;  /* 0x0000002618007c0c */ /* 0x000fc8000bf06070 */
[----:B------:R-:W-:-:S13]  /*05c0*/  ISETP.GE.U32.AND.EX P0, PT, R27, UR39, PT, P0 ;  /* 0x000000271b007c0c */ /* 0x000fda000bf06100 */
[----:B------:R-:W-:Y:S05]  /*05d0*/  @!P0 BRA `(.L_x_115) ;  /* 0xfffffff800ec8947 */ /* 0x000fea000383ffff */
.L_x_110:
[----:B------:R-:W-:Y:S05]  /*05e0*/  BSYNC.RECONVERGENT B7 ;  /* 0x0000000000077941 */ /* 0x000fea0003800200 */
.L_x_109:
[----:B------:R-:W0:Y:S01]  /*05f0*/  LDCU UR4, c[0x0][0x398] ;  /* 0x00007300ff0477ac */ /* 0x000e220008000800 */
[----:B------:R-:W-:-:S04]  /*0600*/  IADD3 R18, PT, PT, R18, 0x1, RZ ;  /* 0x0000000112127810 */ /* 0x000fc80007ffe0ff */
[----:B0-----:R-:W-:-:S13]  /*0610*/  ISETP.NE.AND P0, PT, R18, UR4, PT ;  /* 0x0000000412007c0c */ /* 0x001fda000bf05270 */
[----:B------:R-:W-:Y:S05]  /*0620*/  @P0 BRA `(.L_x_116) ;  /* 0xfffffff800b80947 */ /* 0x000fea000383ffff */
[----:B------:R-:W-:Y:S05]  /*0630*/  EXIT ;  /* 0x000000000000794d */ /* 0x000fea0003800000 */
        .weak           $__internal_5_$__cuda_sm3x_div_rn_noftz_f32_slowpath
        .type           $__internal_5_$__cuda_sm3x_div_rn_noftz_f32_slowpath,@function
        .size           $__internal_5_$__cuda_sm3x_div_rn_noftz_f32_slowpath,(.L_x_160 - $__internal_5_$__cuda_sm3x_div_rn_noftz_f32_slowpath)
$__internal_5_$__cuda_sm3x_div_rn_noftz_f32_slowpath:
[--C-:B------:R-:W-:Y:S01]  /*0640*/  SHF.R.U32.HI R4, RZ, 0x17, R19.reuse ;  /* 0x00000017ff047819 */ /* 0x100fe20000011613 */
[----:B------:R-:W-:Y:S01]  /*0650*/  BSSY.RECONVERGENT B1, `(.L_x_117) ;  /* 0x0000064000017945 */ /* 0x000fe20003800200 */
[--C-:B------:R-:W-:Y:S01]  /*0660*/  SHF.R.U32.HI R3, RZ, 0x17, R0.reuse ;  /* 0x00000017ff037819 */ /* 0x100fe20000011600 */
[----:B------:R-:W-:Y:S01]  /*0670*/  IMAD.MOV.U32 R5, RZ, RZ, R0 ;  /* 0x000000ffff057224 */ /* 0x000fe200078e0000 */
[----:B------:R-:W-:Y:S01]  /*0680*/  LOP3.LUT R4, R4, 0xff, RZ, 0xc0, !PT ;  /* 0x000000ff04047812 */ /* 0x000fe200078ec0ff */
[----:B------:R-:W-:Y:S01]  /*0690*/  IMAD.MOV.U32 R6, RZ, RZ, R19 ;  /* 0x000000ffff067224 */ /* 0x000fe200078e0013 */
        /* <DEDUP_REMOVED lines=28> */
[----:B------:R-:W-:Y:S02]  /*0860*/  @!P1 FFMA R6, R19, 1.84467440737095516160e+19, RZ ;  /* 0x5f80000013069823 */ /* 0x000fe400000000ff */
[----:B------:R-:W-:-:S07]  /*0870*/  @!P1 VIADD R3, R3, 0x40 ;  /* 0x0000004003039836 */ /* 0x000fce0000000000 */
.L_x_118:
[----:B------:R-:W-:Y:S01]  /*0880*/  LEA R7, R4, 0xc0800000, 0x17 ;  /* 0xc080000004077811 */ /* 0x000fe200078eb8ff */
[----:B------:R-:W-:Y:S04]  /*0890*/  BSSY.RECONVERGENT B2, `(.L_x_123) ;  /* 0x0000036000027945 */ /* 0x000fe80003800200 */
[----:B------:R-:W-:Y:S01]  /*08a0*/  IMAD.IADD R7, R6, 0x1, -R7 ;  /* 0x0000000106077824 */ /* 0x000fe200078e0a07 */
[----:B------:R-:W-:-:S03]  /*08b0*/  IADD3 R6, PT, PT, R10, -0x7f, RZ ;  /* 0xffffff810a067810 */ /* 0x000fc60007ffe0ff */
[----:B------:R-:W0:Y:S01]  /*08c0*/  MUFU.RCP R8, R7 ;  /* 0x0000000700087308 */ /* 0x000e220000001000 */
[----:B------:R-:W-:Y:S01]  /*08d0*/  FADD.FTZ R9, -R7, -RZ ;  /* 0x800000ff07097221 */ /* 0x000fe20000010100 */
[C---:B------:R-:W-:Y:S01]  /*08e0*/  IMAD R0, R6.reuse, -0x800000, R5 ;  /* 0xff80000006007824 */ /* 0x040fe200078e0205 */
[----:B------:R-:W-:-:S05]  /*08f0*/  IADD3 R6, PT, PT, R6, 0x7f, -R4 ;  /* 0x0000007f06067810 */ /* 0x000fca0007ffe804 */
        /* <DEDUP_REMOVED lines=21> */
[CCC-:B------:R-:W-:Y:S01]  /*0a50*/  FFMA.RZ R3, R5.reuse, R9.reuse, R10.reuse ;  /* 0x0000000905037223 */ /* 0x1c0fe2000000c00a */
[-CC-:B------:R-:W-:Y:S01]  /*0a60*/  FFMA.RM R4, R5, R9.reuse, R10.reuse ;  /* 0x0000000905047223 */ /* 0x180fe2000000400a */
[C---:B------:R-:W-:Y:S02]  /*0a70*/  ISETP.NE.AND P2, PT, R7.reuse, RZ, PT ;  /* 0x000000ff0700720c */ /* 0x040fe40003f45270 */
[----:B------:R-:W-:Y:S02]  /*0a80*/  ISETP.NE.AND P1, PT, R7, RZ, PT ;  /* 0x000000ff0700720c */ /* 0x000fe40003f25270 */
[----:B------:R-:W-:Y:S01]  /*0a90*/  LOP3.LUT R6, R3, 0x7fffff, RZ, 0xc0, !PT ;  /* 0x007fffff03067812 */ /* 0x000fe200078ec0ff */
[----:B------:R-:W-:Y:S01]  /*0aa0*/  FFMA.RP R3, R5, R9, R10 ;  /* 0x0000000905037223 */ /* 0x000fe2000000800a */
[----:B------:R-:W-:Y:S02]  /*0ab0*/  VIADD R5, R7, 0x20 ;  /* 0x0000002007057836 */ /* 0x000fe40000000000 */
[----:B------:R-:W-:Y:S01]  /*0ac0*/  LOP3.LUT R6, R6, 0x800000, RZ, 0xfc, !PT ;  /* 0x0080000006067812 */ /* 0x000fe200078efcff */
[----:B------:R-:W-:Y:S01]  /*0ad0*/  IMAD.MOV R7, RZ, RZ, -R7 ;  /* 0x000000ffff077224 */ /* 0x000fe200078e0a07 */
[----:B------:R-:W-:-:S02]  /*0ae0*/  FSETP.NEU.FTZ.AND P0, PT, R3, R4, PT ;  /* 0x000000040300720b */ /* 0x000fc40003f1d000 */
[----:B------:R-:W-:Y:S02]  /*0af0*/  SHF.L.U32 R5, R6, R5, RZ ;  /* 0x0000000506057219 */ /* 0x000fe400000006ff */
[----:B------:R-:W-:Y:S02]  /*0b00*/  SEL R3, R7, RZ, P2 ;  /* 0x000000ff07037207 */ /* 0x000fe40001000000 */
[----:B------:R-:W-:Y:S02]  /*0b10*/  ISETP.NE.AND P1, PT, R5, RZ, P1 ;  /* 0x000000ff0500720c */ /* 0x000fe40000f25270 */
[----:B------:R-:W-:Y:S02]  /*0b20*/  SHF.R.U32.HI R3, RZ, R3, R6 ;  /* 0x00000003ff037219 */ /* 0x000fe40000011606 */
[----:B------:R-:W-:Y:S02]  /*0b30*/  PLOP3.LUT P0, PT, P0, P1, PT, 0xf8, 0x8f ;  /* 0x00000000008f781c */ /* 0x000fe40000703f70 */
[----:B------:R-:W-:-:S02]  /*0b40*/  SHF.R.U32.HI R5, RZ, 0x1, R3 ;  /* 0x00000001ff057819 */ /* 0x000fc40000011603 */
[----:B------:R-:W-:-:S04]  /*0b50*/  SEL R4, RZ, 0x1, !P0 ;  /* 0x00000001ff047807 */ /* 0x000fc80004000000 */
[----:B------:R-:W-:-:S04]  /*0b60*/  LOP3.LUT R4, R4, 0x1, R5, 0xf8, !PT ;  /* 0x0000000104047812 */ /* 0x000fc800078ef805 */
[----:B------:R-:W-:-:S05]  /*0b70*/  LOP3.LUT R4, R4, R3, RZ, 0xc0, !PT ;  /* 0x0000000304047212 */ /* 0x000fca00078ec0ff */
[----:B------:R-:W-:-:S05]  /*0b80*/  IMAD.IADD R5, R5, 0x1, R4 ;  /* 0x0000000105057824 */ /* 0x000fca00078e0204 */
[----:B------:R-:W-:Y:S01]  /*0b90*/  LOP3.LUT R0, R5, R0, RZ, 0xfc, !PT ;  /* 0x0000000005007212 */ /* 0x000fe200078efcff */
[----:B------:R-:W-:Y:S06]  /*0ba0*/  BRA `(.L_x_126) ;  /* 0x0000000000107947 */ /* 0x000fec0003800000 */
.L_x_125:
[----:B------:R-:W-:-:S04]  /*0bb0*/  LOP3.LUT R0, R0, 0x80000000, RZ, 0xc0, !PT ;  /* 0x8000000000007812 */ /* 0x000fc800078ec0ff */
[----:B------:R-:W-:Y:S01]  /*0bc0*/  LOP3.LUT R0, R0, 0x7f800000, RZ, 0xfc, !PT ;  /* 0x7f80000000007812 */ /* 0x000fe200078efcff */
[----:B------:R-:W-:Y:S06]  /*0bd0*/  BRA `(.L_x_126) ;  /* 0x0000000000047947 */ /* 0x000fec0003800000 */
.L_x_124:
[----:B------:R-:W-:-:S07]  /*0be0*/  IMAD R0, R3, 0x800000, R0 ;  /* 0x0080000003007824 */ /* 0x000fce00078e0200 */
.L_x_126:
[----:B------:R-:W-:Y:S05]  /*0bf0*/  BSYNC.RECONVERGENT B2 ;  /* 0x0000000000027941 */ /* 0x000fea0003800200 */
.L_x_123:
[----:B------:R-:W-:Y:S05]  /*0c00*/  BRA `(.L_x_127) ;  /* 0x0000000000207947 */ /* 0x000fea0003800000 */
.L_x_122:
[----:B------:R-:W-:-:S04]  /*0c10*/  LOP3.LUT R0, R6, 0x80000000, R5, 0x48, !PT ;  /* 0x8000000006007812 */ /* 0x000fc800078e4805 */
[----:B------:R-:W-:Y:S01]  /*0c20*/  LOP3.LUT R0, R0, 0x7f800000, RZ, 0xfc, !PT ;  /* 0x7f80000000007812 */ /* 0x000fe200078efcff */
[----:B------:R-:W-:Y:S06]  /*0c30*/  BRA `(.L_x_127) ;  /* 0x0000000000147947 */ /* 0x000fec0003800000 */
.L_x_121:
[----:B------:R-:W-:Y:S01]  /*0c40*/  LOP3.LUT R0, R6, 0x80000000, R5, 0x48, !PT ;  /* 0x8000000006007812 */ /* 0x000fe200078e4805 */
[----:B------:R-:W-:Y:S06]  /*0c50*/  BRA `(.L_x_127) ;  /* 0x00000000000c7947 */ /* 0x000fec0003800000 */
.L_x_120:
[----:B------:R-:W0:Y:S01]  /*0c60*/  MUFU.RSQ R0, -QNAN ;  /* 0xffc0000000007908 */ /* 0x000e220000001400 */
[----:B------:R-:W-:Y:S05]  /*0c70*/  BRA `(.L_x_127) ;  /* 0x0000000000047947 */ /* 0x000fea0003800000 */
.L_x_119:
[----:B------:R-:W-:-:S07]  /*0c80*/  FADD.FTZ R0, R0, R19 ;  /* 0x0000001300007221 */ /* 0x000fce0000010000 */
.L_x_127:
[----:B------:R-:W-:Y:S05]  /*0c90*/  BSYNC.RECONVERGENT B1 ;  /* 0x0000000000017941 */ /* 0x000fea0003800200 */
.L_x_117:
[----:B------:R-:W-:-:S04]  /*0ca0*/  IMAD.MOV.U32 R3, RZ, RZ, 0x0 ;  /* 0x00000000ff037424 */ /* 0x000fc800078e00ff */
[----:B0-----:R-:W-:Y:S05]  /*0cb0*/  RET.REL.NODEC R2 `(test_data_all_gather_float32) ;  /* 0xfffffff002d07950 */ /* 0x001fea0003c3ffff */
.L_x_128:
        /* <DEDUP_REMOVED lines=12> */
.L_x_160:


//--------------------- .text.test_data_all_gather_float16 --------------------------
	.section	.text.test_data_all_gather_float16,"ax",@progbits
	.align	128
        .global         test_data_all_gather_float16
        .type           test_data_all_gather_float16,@function
        .size           test_data_all_gather_float16,(.L_x_170 - test_data_all_gather_float16)
        .other          test_data_all_gather_float16,@"STO_CUDA_ENTRY STV_DEFAULT"
test_data_all_gather_float16:
.text.test_data_all_gather_float16:
        /* <DEDUP_REMOVED lines=13> */
[----:B0-----:R-:W-:-:S02]  /*00d0*/  IMAD R24, R27, UR4, R24 ;  /* 0x000000041b187c24 */ /* 0x001fc4000f8e0218 */
[----:B---3--:R-:W-:Y:S02]  /*00e0*/  IMAD R23, R27, UR5, RZ ;  /* 0x000000051b177c24 */ /* 0x008fe4000f8e02ff */
[----:B-12-4-:R-:W-:-:S07]  /*00f0*/  VIADD R22, R24, UR6 ;  /* 0x0000000618167c36 */ /* 0x016fce0008000000 */
.L_x_134:
[----:B0-----:R-:W0:Y:S01]  /*0100*/  LDCU.64 UR4, c[0x0][0x390] ;  /* 0x00007200ff0477ac */ /* 0x001e220008000a00 */
[----:B------:R-:W-:Y:S01]  /*0110*/  BSSY.RECONVERGENT B7, `(.L_x_129) ;  /* 0x000004a000077945 */ /* 0x000fe20003800200 */
[----:B0-----:R-:W-:-:S04]  /*0120*/  ISETP.GE.U32.AND P0, PT, R24, UR4, PT ;  /* 0x0000000418007c0c */ /* 0x001fc8000bf06070 */
[----:B------:R-:W-:-:S13]  /*0130*/  ISETP.GE.U32.AND.EX P0, PT, RZ, UR5, PT, P0 ;  /* 0x00000005ff007c0c */ /* 0x000fda000bf06100 */
[----:B------:R-:W-:Y:S05]  /*0140*/  @P0 BRA `(.L_x_130) ;  /* 0x0000000400180947 */ /* 0x000fea0003800000 */
[----:B------:R-:W0:Y:S01]  /*0150*/  I2F.F16.U32 R19, R27 ;  /* 0x0000001b00137306 */ /* 0x000e220000200800 */
[----:B------:R-:W-:Y:S01]  /*0160*/  IMAD.IADD R2, R22, 0x1, R25 ;  /* 0x0000000116027824 */ /* 0x000fe200078e0219 */
[----:B------:R-:W-:Y:S01]  /*0170*/  MOV R16, R24 ;  /* 0x0000001800107202 */ /* 0x000fe20000000f00 */
[----:B------:R-:W-:Y:S02]  /*0180*/  IMAD.MOV.U32 R17, RZ, RZ, RZ ;  /* 0x000000ffff117224 */ /* 0x000fe400078e00ff */
[----:B0-----:R-:W-:-:S04]  /*0190*/  HADD2.F32 R19, -RZ, R19.H0_H0 ;  /* 0x20000013ff137230 */ /* 0x001fc80000004100 */
[----:B------:R0:W1:Y:S03]  /*01a0*/  MUFU.RCP R18, R19 ;  /* 0x0000001300127308 */ /* 0x0000660000001000 */
.L_x_133:
[----:B------:R-:W2:Y:S01]  /*01b0*/  I2F.U32.RP R0, R27 ;  /* 0x0000001b00007306 */ /* 0x000ea20000209000 */
[----:B------:R-:W-:Y:S01]  /*01c0*/  IMAD.MOV.U32 R3, RZ, RZ, 0x19660d ;  /* 0x0019660dff037424 */ /* 0x000fe200078e00ff */
[----:B------:R-:W-:-:S03]  /*01d0*/  ISETP.NE.U32.AND P1, PT, R27, RZ, PT ;  /* 0x000000ff1b00720c */ /* 0x000fc60003f25070 */
[----:B------:R-:W-:-:S03]  /*01e0*/  IMAD R2, R2, R3, 0x3c6ef35f ;  /* 0x3c6ef35f02027424 */ /* 0x000fc600078e0203 */
[----:B--2---:R-:W2:Y:S02]  /*01f0*/  MUFU.RCP R0, R0 ;  /* 0x0000000000007308 */ /* 0x004ea40000001000 */
[----:B--2---:R-:W-:-:S06]  /*0200*/  VIADD R4, R0, 0xffffffe ;  /* 0x0ffffffe00047836 */ /* 0x004fcc0000000000 */
[----:B------:R2:W3:Y:S02]  /*0210*/  F2I.FTZ.U32.TRUNC.NTZ R5, R4 ;  /* 0x0000000400057305 */ /* 0x0004e4000021f000 */
[----:B--2---:R-:W-:Y:S01]  /*0220*/  IMAD.MOV.U32 R4, RZ, RZ, RZ ;  /* 0x000000ffff047224 */ /* 0x004fe200078e00ff */
[----:B---3--:R-:W-:-:S05]  /*0230*/  IADD3 R6, PT, PT, RZ, -R5, RZ ;  /* 0x80000005ff067210 */ /* 0x008fca0007ffe0ff */
[----:B------:R-:W-:-:S04]  /*0240*/  IMAD R7, R6, R27, RZ ;  /* 0x0000001b06077224 */ /* 0x000fc800078e02ff */
[----:B------:R-:W-:-:S06]  /*0250*/  IMAD.HI.U32 R5, R5, R7, R4 ;  /* 0x0000000705057227 */ /* 0x000fcc00078e0004 */
[----:B------:R-:W-:-:S05]  /*0260*/  IMAD.HI.U32 R5, R5, R2, RZ ;  /* 0x0000000205057227 */ /* 0x000fca00078e00ff */
[----:B------:R-:W-:-:S05]  /*0270*/  IADD3 R5, PT, PT, -R5, RZ, RZ ;  /* 0x000000ff05057210 */ /* 0x000fca0007ffe1ff */
[----:B------:R-:W-:Y:S02]  /*0280*/  IMAD R0, R27, R5, R2 ;  /* 0x000000051b007224 */ /* 0x000fe400078e0202 */
[----:B------:R-:W-:-:S03]  /*0290*/  IMAD.WIDE.U32 R4, R25, UR38, R16 ;  /* 0x0000002619047c25 */ /* 0x000fc6000f8e0010 */
[----:B------:R-:W-:Y:S01]  /*02a0*/  ISETP.GE.U32.AND P0, PT, R0, R27, PT ;  /* 0x0000001b0000720c */ /* 0x000fe20003f06070 */
[----:B------:R-:W-:-:S12]  /*02b0*/  IMAD R5, R25, UR39, R5 ;  /* 0x0000002719057c24 */ /* 0x000fd8000f8e0205 */
[----:B------:R-:W-:-:S05]  /*02c0*/  @P0 IMAD.IADD R0, R0, 0x1, -R27 ;  /* 0x0000000100000824 */ /* 0x000fca00078e0a1b */
[----:B------:R-:W-:-:S13]  /*02d0*/  ISETP.GE.U32.AND P0, PT, R0, R27, PT ;  /* 0x0000001b0000720c */ /* 0x000fda0003f06070 */
[----:B------:R-:W-:Y:S01]  /*02e0*/  @P0 IMAD.IADD R0, R0, 0x1, -R27 ;  /* 0x0000000100000824 */ /* 0x000fe200078e0a1b */
[----:B------:R-:W-:-:S06]  /*02f0*/  @!P1 LOP3.LUT R0, RZ, R27, RZ, 0x33, !PT ;  /* 0x0000001bff009212 */ /* 0x000fcc00078e33ff */
[----:B------:R-:W2:Y:S02]  /*0300*/  I2F.F16.U32 R0, R0 ;  /* 0x0000000000007306 */ /* 0x000ea40000200800 */
[----:B--2---:R-:W-:Y:S01]  /*0310*/  HADD2.F32 R6, -RZ, R0.H0_H0 ;  /* 0x20000000ff067230 */ /* 0x004fe20000004100 */
[----:B------:R-:W-:-:S04]  /*0320*/  SHF.L.U64.HI R0, R4, 0x1, R5 ;  /* 0x0000000104007819 */ /* 0x000fc80000010205 */
[----:B-1----:R-:W-:-:S05]  /*0330*/  FMUL R9, R18, R6 ;  /* 0x0000000612097220 */ /* 0x002fca0000400000 */
[----:B------:R-:W-:-:S05]  /*0340*/  F2FP.F16.F32.PACK_AB R3, RZ, R9 ;  /* 0x00000009ff03723e */ /* 0x000fca00000000ff */
[C---:B------:R-:W-:Y:S02]  /*0350*/  HSETP2.GEU.AND P1, PT, |R3|.reuse.H0_H0, 8.523464202880859375e-06, 8.523464202880859375e-06, PT ;  /* 0x008f008f03007434 */ /* 0x040fe40003f2ea00 */
[----:B------:R-:W-:-:S05]  /*0360*/  HSETP2.GT.AND P0, PT, |R3|.H0_H0, RZ.H0_H0, PT ;  /* 0x200000ff03007234 */ /* 0x000fca0003f04a00 */
[----:B------:R-:W-:-:S13]  /*0370*/  PLOP3.LUT P0, PT, P1, P0, PT, 0xf2, 0x2f ;  /* 0x00000000002f781c */ /* 0x000fda0000f01e72 */
[----:B------:R-:W-:Y:S01]  /*0380*/  @!P0 FFMA R7, -R19, R9, R6 ;  /* 0x0000000913078223 */ /* 0x000fe20000000106 */
[----:B------:R-:W-:-:S03]  /*0390*/  SHF.L.U32 R6, R4, 0x1, RZ ;  /* 0x0000000104067819 */ /* 0x000fc600000006ff */
[----:B------:R-:W-:Y:S01]  /*03a0*/  @!P0 FFMA R7, R18, R7, R9 ;  /* 0x0000000712078223 */ /* 0x000fe20000000009 */
[C---:B------:R-:W-:Y:S02]  /*03b0*/  IADD3 R4, P1, PT, R6.reuse, UR42, RZ ;  /* 0x0000002a06047c10 */ /* 0x040fe4000ff3e0ff */
[----:B------:R-:W-:Y:S02]  /*03c0*/  IADD3 R6, P2, PT, R6, UR40, RZ ;  /* 0x0000002806067c10 */ /* 0x000fe4000ff5e0ff */
[----:B------:R-:W-:Y:S02]  /*03d0*/  @!P0 F2FP.F16.F32.PACK_AB R3, RZ, R7 ;  /* 0x00000007ff03823e */ /* 0x000fe400000000ff */
[C---:B------:R-:W-:Y:S02]  /*03e0*/  IADD3.X R5, PT, PT, R0.reuse, UR43, RZ, P1, !PT ;  /* 0x0000002b00057c10 */ /* 0x040fe40008ffe4ff */
[----:B------:R-:W-:-:S03]  /*03f0*/  IADD3.X R7, PT, PT, R0, UR41, RZ, P2, !PT ;  /* 0x0000002900077c10 */ /* 0x000fc600097fe4ff */
[----:B------:R1:W-:Y:S04]  /*0400*/  STG.E.U16 desc[UR36][R4.64], R3 ;  /* 0x0000000304007986 */ /* 0x0003e8000c101524 */
[----:B------:R-:W2:Y:S01]  /*0410*/  LDG.E.U16 R6, desc[UR36][R6.64] ;  /* 0x0000002406067981 */ /* 0x000ea2000c1e1500 */
[----:B------:R-:W-:Y:S01]  /*0420*/  BSSY.RECONVERGENT B6, `(.L_x_131) ;  /* 0x0000013000067945 */ /* 0x000fe20003800200 */
[----:B--2---:R-:W-:-:S13]  /*0430*/  HSETP2.NEU.AND P0, PT, R6.H0_H0, R3.H0_H0, PT ;  /* 0x2000000306007234 */ /* 0x004fda0003f0d800 */
[----:B-1----:R-:W-:Y:S05]  /*0440*/  @!P0 BRA `(.L_x_132) ;  /* 0x0000000000408947 */ /* 0x002fea0003800000 */
[----:B------:R-:W-:Y:S01]  /*0450*/  MOV R14, 0x0 ;  /* 0x00000000000e7802 */ /* 0x000fe20000000f00 */
[----:B------:R-:W1:Y:S01]  /*0460*/  LDCU.64 UR4, c[0x4][0x50] ;  /* 0x01000a00ff0477ac */ /* 0x000e620008000a00 */
[----:B------:R-:W-:Y:S02]  /*0470*/  HFMA2 R13, -RZ, RZ, 0, 0 ;  /* 0x00000000ff0d7431 */ /* 0x000fe400000001ff */
[----:B------:R-:W-:Y:S01]  /*0480*/  IMAD.MOV.U32 R8, RZ, RZ, 0x33 ;  /* 0x00000033ff087424 */ /* 0x000fe200078e00ff */
[----:B------:R-:W2:Y:S01]  /*0490*/  LDCU.64 UR6, c[0x4][0x58] ;  /* 0x01000b00ff0677ac */ /* 0x000ea20008000a00 */
[----:B------:R-:W3:Y:S01]  /*04a0*/  LDC.64 R14, c[0x4][R14] ;  /* 0x010000000e0e7b82 */ /* 0x000ee20000000a00 */
[----:B------:R-:W-:Y:S01]  /*04b0*/  IMAD.MOV.U32 R12, RZ, RZ, 0x1 ;  /* 0x00000001ff0c7424 */ /* 0x000fe200078e00ff */
[----:B------:R-:W4:Y:S01]  /*04c0*/  LDCU.64 UR8, c[0x4][0x8] ;  /* 0x01000100ff0877ac */ /* 0x000f220008000a00 */
[----:B-1----:R-:W-:Y:S02]  /*04d0*/  IMAD.U32 R4, RZ, RZ, UR4 ;  /* 0x00000004ff047e24 */ /* 0x002fe4000f8e00ff */
[----:B------:R-:W-:Y:S01]  /*04e0*/  IMAD.U32 R5, RZ, RZ, UR5 ;  /* 0x00000005ff057e24 */ /* 0x000fe2000f8e00ff */
[----:B--2---:R-:W-:Y:S01]  /*04f0*/  MOV R6, UR6 ;  /* 0x0000000600067c02 */ /* 0x004fe20008000f00 */
[----:B------:R-:W-:-:S02]  /*0500*/  IMAD.U32 R7, RZ, RZ, UR7 ;  /* 0x00000007ff077e24 */ /* 0x000fc4000f8e00ff */
[----:B----4-:R-:W-:Y:S01]  /*0510*/  IMAD.U32 R10, RZ, RZ, UR8 ;  /* 0x00000008ff0a7e24 */ /* 0x010fe2000f8e00ff */
[----:B------:R-:W-:-:S07]  /*0520*/  MOV R11, UR9 ;  /* 0x00000009000b7c02 */ /* 0x000fce0008000f00 */
[----:B------:R-:W-:-:S07]  /*0530*/  LEPC R20, `(.L_x_132) ;  /* 0x000000001014794e */ /* 0x000fce0000000000 */
[----:B0--3--:R-:W-:Y:S05]  /*0540*/  CALL.ABS.NOINC R14 ;  /* 0x000000000e007343 */ /* 0x009fea0003c00000 */
.L_x_132:
[----:B------:R-:W-:Y:S05]  /*0550*/  BSYNC.RECONVERGENT B6 ;  /* 0x0000000000067941 */ /* 0x000fea0003800200 */
.L_x_131:
[----:B------:R-:W-:-:S05]  /*0560*/  IADD3 R16, P0, PT, R23, R16, RZ ;  /* 0x0000001017107210 */ /* 0x000fca0007f1e0ff */
[----:B------:R-:W-:Y:S01]  /*0570*/  IMAD.X R17, RZ, RZ, R17, P0 ;  /* 0x000000ffff117224 */ /* 0x000fe200000e0611 */
[----:B------:R-:W-:-:S04]  /*0580*/  ISETP.GE.U32.AND P0, PT, R16, UR38, PT ;  /* 0x0000002610007c0c */ /* 0x000fc8000bf06070 */
[----:B------:R-:W-:-:S13]  /*0590*/  ISETP.GE.U32.AND.EX P0, PT, R17, UR39, PT, P0 ;  /* 0x0000002711007c0c */ /* 0x000fda000bf06100 */
[----:B------:R-:W-:Y:S05]  /*05a0*/  @!P0 BRA `(.L_x_133) ;  /* 0xfffffffc00008947 */ /* 0x000fea000383ffff */
.L_x_130:
[----:B------:R-:W-:Y:S05]  /*05b0*/  BSYNC.RECONVERGENT B7 ;  /* 0x0000000000077941 */ /* 0x000fea0003800200 */
.L_x_129:
[----:B------:R-:W1:Y:S01]  /*05c0*/  LDCU UR4, c[0x0][0x398] ;  /* 0x00007300ff0477ac */ /* 0x000e620008000800 */
[----:B------:R-:W-:-:S04]  /*05d0*/  IADD3 R25, PT, PT, R25, 0x1, RZ ;  /* 0x0000000119197810 */ /* 0x000fc80007ffe0ff */
[----:B-1----:R-:W-:-:S13]  /*05e0*/  ISETP.NE.AND P0, PT, R25, UR4, PT ;  /* 0x0000000419007c0c */ /* 0x002fda000bf05270 */
[----:B------:R-:W-:Y:S05]  /*05f0*/  @P0 BRA `(.L_x_134) ;  /* 0xfffffff800c00947 */ /* 0x000fea000383ffff */
[----:B------:R-:W-:Y:S05]  /*0600*/  EXIT ;  /* 0x000000000000794d */ /* 0x000fea0003800000 */
.L_x_135:
        /* <DEDUP_REMOVED lines=15> */
.L_x_170:


//--------------------- .text.fill_data_int32     --------------------------
	.section	.text.fill_data_int32,"ax",@progbits
	.align	128
        .global         fill_data_int32
        .type           fill_data_int32,@function
        .size           fill_data_int32,(.L_x_171 - fill_data_int32)
        .other          fill_data_int32,@"STO_CUDA_ENTRY STV_DEFAULT"
fill_data_int32:
.text.fill_data_int32:
[----:B------:R-:W-:Y:S01]  /*0000*/  LDC R1, c[0x0][0x37c] ;  /* 0x0000df00ff017b82 */ /* 0x000fe20000000800 */
[----:B------:R-:W0:Y:S07]  /*0010*/  S2R R3, SR_TID.X ;  /* 0x0000000000037919 */ /* 0x000e2e0000002100 */
[----:B------:R-:W0:Y:S01]  /*0020*/  S2UR UR4, SR_CTAID.X ;  /* 0x00000000000479c3 */ /* 0x000e220000002500 */
[----:B------:R-:W1:Y:S07]  /*0030*/  LDCU.64 UR8, c[0x0][0x388] ;  /* 0x00007100ff0877ac */ /* 0x000e6e0008000a00 */
[----:B------:R-:W0:Y:S02]  /*0040*/  LDC R2, c[0x0][0x360] ;  /* 0x0000d800ff027b82 */ /* 0x000e240000000800 */
[----:B0-----:R-:W-:-:S05]  /*0050*/  IMAD R0, R2, UR4, R3 ;  /* 0x0000000402007c24 */ /* 0x001fca000f8e0203 */
[----:B-1----:R-:W-:-:S04]  /*0060*/  ISETP.GE.U32.AND P0, PT, R0, UR8, PT ;  /* 0x0000000800007c0c */ /* 0x002fc8000bf06070 */
[----:B------:R-:W-:-:S13]  /*0070*/  ISETP.GE.U32.AND.EX P0, PT, RZ, UR9, PT, P0 ;  /* 0x00000009ff007c0c */ /* 0x000fda000bf06100 */
[----:B------:R-:W-:Y:S05]  /*0080*/  @P0 EXIT ;  /* 0x000000000000094d */ /* 0x000fea0003800000 */
[----:B------:R-:W0:Y:S01]  /*0090*/  LDCU UR4, c[0x0][0x370] ;  /* 0x00006e00ff0477ac */ /* 0x000e220008000800 */
[----:B------:R-:W-:Y:S02]  /*00a0*/  IMAD.MOV.U32 R5, RZ, RZ, R0 ;  /* 0x000000ffff057224 */ /* 0x000fe400078e0000 */
[----:B------:R-:W-:Y:S01]  /*00b0*/  IMAD.MOV.U32 R4, RZ, RZ, RZ ;  /* 0x000000ffff047224 */ /* 0x000fe200078e00ff */
[----:B------:R-:W1:Y:S01]  /*00c0*/  LDCU.64 UR6, c[0x0][0x358] ;  /* 0x00006b00ff0677ac */ /* 0x000e620008000a00 */
[----:B------:R-:W2:Y:S01]  /*00d0*/  LDCU.64 UR10, c[0x0][0x380] ;  /* 0x00007000ff0a77ac */ /* 0x000ea20008000a00 */
[----:B0-----:R-:W-:-:S07]  /*00e0*/  IMAD R0, R2, UR4, RZ ;  /* 0x0000000402007c24 */ /* 0x001fce000f8e02ff */
.L_x_136:
[----:B--2---:R-:W-:-:S04]  /*00f0*/  LEA R2, P0, R5, UR10, 0x2 ;  /* 0x0000000a05027c11 */ /* 0x004fc8000f8010ff */
[----:B------:R-:W-:Y:S02]  /*0100*/  LEA.HI.X R3, R5, UR11, R4, 0x2, P0 ;  /* 0x0000000b05037c11 */ /* 0x000fe400080f1404 */
[----:B------:R-:W-:-:S03]  /*0110*/  IADD3 R5, P0, PT, R0, R5, RZ ;  /* 0x0000000500057210 */ /* 0x000fc60007f1e0ff */
[----:B-1----:R0:W-:Y:S02]  /*0120*/  STG.E desc[UR6][R2.64], RZ ;  /* 0x000000ff02007986 */ /* 0x0021e4000c101906 */
[----:B------:R-:W-:Y:S01]  /*0130*/  IMAD.X R4, RZ, RZ, R4, P0 ;  /* 0x000000ffff047224 */ /* 0x000fe200000e0604 */
[----:B------:R-:W-:-:S04]  /*0140*/  ISETP.GE.U32.AND P0, PT, R5, UR8, PT ;  /* 0x0000000805007c0c */ /* 0x000fc8000bf06070 */
[----:B------:R-:W-:-:S13]  /*0150*/  ISETP.GE.U32.AND.EX P0, PT, R4, UR9, PT, P0 ;  /* 0x0000000904007c0c */ /* 0x000fda000bf06100 */
[----:B0-----:R-:W-:Y:S05]  /*0160*/  @!P0 BRA `(.L_x_136) ;  /* 0xfffffffc00e08947 */ /* 0x001fea000383ffff */
[----:B------:R-:W-:Y:S05]  /*0170*/  EXIT ;  /* 0x000000000000794d */ /* 0x000fea0003800000 */
.L_x_137:
        /* <DEDUP_REMOVED lines=16> */
.L_x_171:


//--------------------- .text.fill_data_float32   --------------------------
	.section	.text.fill_data_float32,"ax",@progbits
	.align	128
        .global         fill_data_float32
        .type           fill_data_float32,@function
        .size           fill_data_float32,(.L_x_161 - fill_data_float32)
        .other          fill_data_float32,@"STO_CUDA_ENTRY STV_DEFAULT"
fill_data_float32:
.text.fill_data_float32:
[----:B------:R-:W-:Y:S01]  /*0000*/  LDC R1, c[0x0][0x37c] ;  /* 0x0000df00ff017b82 */ /* 0x000fe20000000800 */
[----:B------:R-:W0:Y:S07]  /*0010*/  S2R R3, SR_TID.X ;  /* 0x0000000000037919 */ /* 0x000e2e0000002100 */
[----:B------:R-:W0:Y:S01]  /*0020*/  S2UR UR4, SR_CTAID.X ;  /* 0x00000000000479c3 */ /* 0x000e220000002500 */
[----:B------:R-:W1:Y:S07]  /*0030*/  LDCU.64 UR6, c[0x0][0x388] ;  /* 0x00007100ff0677ac */ /* 0x000e6e0008000a00 */
[----:B------:R-:W0:Y:S08]  /*0040*/  LDC R2, c[0x0][0x360] ;  /* 0x0000d800ff027b82 */ /* 0x000e300000000800 */
[----:B------:R-:W2:Y:S01]  /*0050*/  LDC.64 R6, c[0x0][0x390] ;  /* 0x0000e400ff067b82 */ /* 0x000ea20000000a00 */
[----:B0-----:R-:W-:-:S05]  /*0060*/  IMAD R4, R2, UR4, R3 ;  /* 0x0000000402047c24 */ /* 0x001fca000f8e0203 */
[----:B-1----:R-:W-:-:S04]  /*0070*/  ISETP.GE.U32.AND P0, PT, R4, UR6, PT ;  /* 0x0000000604007c0c */ /* 0x002fc8000bf06070 */
[----:B------:R-:W-:-:S13]  /*0080*/  ISETP.GE.U32.AND.EX P0, PT, RZ, UR7, PT, P0 ;  /* 0x00000007ff007c0c */ /* 0x000fda000bf06100 */
[----:B--2---:R-:W-:Y:S05]  /*0090*/  @P0 EXIT ;  /* 0x000000000000094d */ /* 0x004fea0003800000 */
[----:B------:R-:W0:Y:S01]  /*00a0*/  LDCU UR4, c[0x0][0x370] ;  /* 0x00006e00ff0477ac */ /* 0x000e220008000800 */
[----:B------:R-:W-:Y:S01]  /*00b0*/  IADD3 R7, PT, PT, R7, R4, R6 ;  /* 0x0000000407077210 */ /* 0x000fe20007ffe006 */
[----:B------:R-:W-:Y:S01]  /*00c0*/  IMAD.MOV.U32 R5, RZ, RZ, RZ ;  /* 0x000000ffff057224 */ /* 0x000fe200078e00ff */
[----:B------:R-:W-:Y:S01]  /*00d0*/  I2FP.F32.U32 R3, R2 ;  /* 0x0000000200037245 */ /* 0x000fe20000201000 */
[----:B------:R-:W1:Y:S01]  /*00e0*/  LDCU.64 UR6, c[0x0][0x358] ;  /* 0x00006b00ff0677ac */ /* 0x000e620008000a00 */
[----:B------:R-:W2:Y:S01]  /*00f0*/  LDCU.128 UR8, c[0x0][0x380] ;  /* 0x00007000ff0877ac */ /* 0x000ea20008000c00 */
[----:B0-----:R-:W-:-:S07]  /*0100*/  IMAD R9, R2, UR4, RZ ;  /* 0x0000000402097c24 */ /* 0x001fce000f8e02ff */
.L_x_140:
[----:B------:R-:W0:Y:S01]  /*0110*/  I2F.U32.RP R0, R2 ;  /* 0x0000000200007306 */ /* 0x000e220000209000 */
[----:B------:R-:W-:Y:S01]  /*0120*/  IMAD.MOV.U32 R8, RZ, RZ, 0x19660d ;  /* 0x0019660dff087424 */ /* 0x000fe200078e00ff */
[----:B------:R-:W-:Y:S01]  /*0130*/  ISETP.NE.U32.AND P1, PT, R2, RZ, PT ;  /* 0x000000ff0200720c */ /* 0x000fe20003f25070 */
[----:B------:R-:W-:Y:S02]  /*0140*/  BSSY.RECONVERGENT B0, `(.L_x_138) ;  /* 0x000001d000007945 */ /* 0x000fe40003800200 */
[----:B------:R-:W-:-:S03]  /*0150*/  IMAD R7, R7, R8, 0x3c6ef35f ;  /* 0x3c6ef35f07077424 */ /* 0x000fc600078e0208 */
[----:B0-----:R-:W0:Y:S02]  /*0160*/  MUFU.RCP R0, R0 ;  /* 0x0000000000007308 */ /* 0x001e240000001000 */
[----:B0-----:R-:W-:-:S06]  /*0170*/  VIADD R10, R0, 0xffffffe ;  /* 0x0ffffffe000a7836 */ /* 0x001fcc0000000000 */
[----:B------:R0:W3:Y:S02]  /*0180*/  F2I.FTZ.U32.TRUNC.NTZ R11, R10 ;  /* 0x0000000a000b7305 */ /* 0x0000e4000021f000 */
[----:B0-----:R-:W-:Y:S02]  /*0190*/  IMAD.MOV.U32 R10, RZ, RZ, RZ ;  /* 0x000000ffff0a7224 */ /* 0x001fe400078e00ff */
[----:B---3--:R-:W-:-:S04]  /*01a0*/  IMAD.MOV R13, RZ, RZ, -R11 ;  /* 0x000000ffff0d7224 */ /* 0x008fc800078e0a0b */
[----:B------:R-:W-:-:S04]  /*01b0*/  IMAD R13, R13, R2, RZ ;  /* 0x000000020d0d7224 */ /* 0x000fc800078e02ff */
[----:B------:R-:W-:-:S06]  /*01c0*/  IMAD.HI.U32 R6, R11, R13, R10 ;  /* 0x0000000d0b067227 */ /* 0x000fcc00078e000a */
[----:B------:R-:W-:-:S04]  /*01d0*/  IMAD.HI.U32 R6, R6, R7, RZ ;  /* 0x0000000706067227 */ /* 0x000fc800078e00ff */
[----:B------:R-:W-:-:S04]  /*01e0*/  IMAD.MOV R6, RZ, RZ, -R6 ;  /* 0x000000ffff067224 */ /* 0x000fc800078e0a06 */
[----:B------:R-:W-:Y:S02]  /*01f0*/  IMAD R11, R2, R6, R7 ;  /* 0x00000006020b7224 */ /* 0x000fe400078e0207 */
[----:B------:R-:W0:Y:S03]  /*0200*/  MUFU.RCP R6, R3 ;  /* 0x0000000300067308 */ /* 0x000e260000001000 */
[----:B------:R-:W-:-:S13]  /*0210*/  ISETP.GE.U32.AND P0, PT, R11, R2, PT ;  /* 0x000000020b00720c */ /* 0x000fda0003f06070 */
[----:B------:R-:W-:Y:S02]  /*0220*/  @P0 IMAD.IADD R11, R11, 0x1, -R2 ;  /* 0x000000010b0b0824 */ /* 0x000fe400078e0a02 */
        /* <DEDUP_REMOVED lines=12> */
[----:B-12---:R-:W-:Y:S05]  /*02f0*/  CALL.REL.NOINC `($__internal_6_$__cuda_sm3x_div_rn_noftz_f32_slowpath) ;  /* 0x00000000002c7944 */ /* 0x006fea0003c00000 */
[----:B------:R-:W-:-:S07]  /*0300*/  IMAD.MOV.U32 R13, RZ, RZ, R0 ;  /* 0x000000ffff0d7224 */ /* 0x000fce00078e0000 */
.L_x_139:
[----:B-12---:R-:W-:Y:S05]  /*0310*/  BSYNC.RECONVERGENT B0 ;  /* 0x0000000000007941 */ /* 0x006fea0003800200 */
.L_x_138:
[----:B------:R-:W-:-:S04]  /*0320*/  LEA R10, P0, R4, UR8, 0x2 ;  /* 0x00000008040a7c11 */ /* 0x000fc8000f8010ff */
[----:B------:R-:W-:Y:S02]  /*0330*/  LEA.HI.X R11, R4, UR9, R5, 0x2, P0 ;  /* 0x00000009040b7c11 */ /* 0x000fe400080f1405 */
[----:B------:R-:W-:-:S03]  /*0340*/  IADD3 R4, P0, PT, R9, R4, RZ ;  /* 0x0000000409047210 */ /* 0x000fc60007f1e0ff */
[----:B------:R0:W-:Y:S02]  /*0350*/  STG.E desc[UR6][R10.64], R13 ;  /* 0x0000000d0a007986 */ /* 0x0001e4000c101906 */
[----:B------:R-:W-:Y:S01]  /*0360*/  IMAD.X R5, RZ, RZ, R5, P0 ;  /* 0x000000ffff057224 */ /* 0x000fe200000e0605 */
[----:B------:R-:W-:-:S04]  /*0370*/  ISETP.GE.U32.AND P0, PT, R4, UR10, PT ;  /* 0x0000000a04007c0c */ /* 0x000fc8000bf06070 */
[----:B------:R-:W-:-:S13]  /*0380*/  ISETP.GE.U32.AND.EX P0, PT, R5, UR11, PT, P0 ;  /* 0x0000000b05007c0c */ /* 0x000fda000bf06100 */
[----:B0-----:R-:W-:Y:S05]  /*0390*/  @!P0 BRA `(.L_x_140) ;  /* 0xfffffffc005c8947 */ /* 0x001fea000383ffff */
[----:B------:R-:W-:Y:S05]  /*03a0*/  EXIT ;  /* 0x000000000000794d */ /* 0x000fea0003800000 */
        .weak           $__internal_6_$__cuda_sm3x_div_rn_noftz_f32_slowpath
        .type           $__internal_6_$__cuda_sm3x_div_rn_noftz_f32_slowpath,@function
        .size           $__internal_6_$__cuda_sm3x_div_rn_noftz_f32_slowpath,(.L_x_161 - $__internal_6_$__cuda_sm3x_div_rn_noftz_f32_slowpath)
$__internal_6_$__cuda_sm3x_div_rn_noftz_f32_slowpath:
        /* <DEDUP_REMOVED lines=36> */
.L_x_142:
[----:B------:R-:W-:Y:S01]  /*05f0*/  LEA R13, R10, 0xc0800000, 0x17 ;  /* 0xc08000000a0d7811 */ /* 0x000fe200078eb8ff */
[----:B------:R-:W-:Y:S04]  /*0600*/  BSSY.RECONVERGENT B2, `(.L_x_147) ;  /* 0x0000036000027945 */ /* 0x000fe80003800200 */
[----:B------:R-:W-:Y:S02]  /*0610*/  IMAD.IADD R13, R12, 0x1, -R13 ;  /* 0x000000010c0d7824 */ /* 0x000fe400078e0a0d */
[----:B------:R-:W-:Y:S02]  /*0620*/  VIADD R12, R16, 0xffffff81 ;  /* 0xffffff81100c7836 */ /* 0x000fe40000000000 */
[----:B------:R-:W0:Y:S01]  /*0630*/  MUFU.RCP R14, R13 ;  /* 0x0000000d000e7308 */ /* 0x000e220000001000 */
[----:B------:R-:W-:Y:S01]  /*0640*/  FADD.FTZ R15, -R13, -RZ ;  /* 0x800000ff0d0f7221 */ /* 0x000fe20000010100 */
[----:B------:R-:W-:-:S03]  /*0650*/  IMAD R0, R12, -0x800000, R11 ;  /* 0xff8000000c007824 */ /* 0x000fc600078e020b */
[----:B0-----:R-:W-:-:S04]  /*0660*/  FFMA R17, R14, R15, 1 ;  /* 0x3f8000000e117423 */ /* 0x001fc8000000000f */
[----:B------:R-:W-:-:S04]  /*0670*/  FFMA R16, R14, R17, R14 ;  /* 0x000000110e107223 */ /* 0x000fc8000000000e */
[----:B------:R-:W-:-:S04]  /*0680*/  FFMA R11, R0, R16, RZ ;  /* 0x00000010000b7223 */ /* 0x000fc800000000ff */
[----:B------:R-:W-:-:S04]  /*0690*/  FFMA R14, R15, R11, R0 ;  /* 0x0000000b0f0e7223 */ /* 0x000fc80000000000 */
[----:B------:R-:W-:Y:S01]  /*06a0*/  FFMA R17, R16, R14, R11 ;  /* 0x0000000e10117223 */ /* 0x000fe2000000000b */
[----:B------:R-:W-:-:S03]  /*06b0*/  IADD3 R11, PT, PT, R12, 0x7f, -R10 ;  /* 0x0000007f0c0b7810 */ /* 0x000fc60007ffe80a */
[----:B------:R-:W-:Y:S02]  /*06c0*/  FFMA R14, R15, R17, R0 ;  /* 0x000000110f0e7223 */ /* 0x000fe40000000000 */
[----:B------:R-:W-:Y:S02]  /*06d0*/  IMAD.IADD R11, R11, 0x1, R8 ;  /* 0x000000010b0b7824 */ /* 0x000fe400078e0208 */
        /* <DEDUP_REMOVED lines=15> */
[----:B------:R-:W-:Y:S02]  /*07d0*/  VIADD R13, R12, 0x20 ;  /* 0x000000200c0d7836 */ /* 0x000fe40000000000 */
[-CC-:B------:R-:W-:Y:S01]  /*07e0*/  FFMA.RM R11, R16, R14.reuse, R17.reuse ;  /* 0x0000000e100b7223 */ /* 0x180fe20000004011 */
[----:B------:R-:W-:Y:S02]  /*07f0*/  ISETP.NE.AND P2, PT, R12, RZ, PT ;  /* 0x000000ff0c00720c */ /* 0x000fe40003f45270 */
[----:B------:R-:W-:Y:S01]  /*0800*/  LOP3.LUT R10, R8, 0x7fffff, RZ, 0xc0, !PT ;  /* 0x007fffff080a7812 */ /* 0x000fe200078ec0ff */
[----:B------:R-:W-:Y:S01]  /*0810*/  FFMA.RP R8, R16, R14, R17 ;  /* 0x0000000e10087223 */ /* 0x000fe20000008011 */
[----:B------:R-:W-:Y:S01]  /*0820*/  ISETP.NE.AND P1, PT, R12, RZ, PT ;  /* 0x000000ff0c00720c */ /* 0x000fe20003f25270 */
        /* <DEDUP_REMOVED lines=15> */
.L_x_149:
[----:B------:R-:W-:-:S04]  /*0920*/  LOP3.LUT R0, R0, 0x80000000, RZ, 0xc0, !PT ;  /* 0x8000000000007812 */ /* 0x000fc800078ec0ff */
[----:B------:R-:W-:Y:S01]  /*0930*/  LOP3.LUT R0, R0, 0x7f800000, RZ, 0xfc, !PT ;  /* 0x7f80000000007812 */ /* 0x000fe200078efcff */
[----:B------:R-:W-:Y:S06]  /*0940*/  BRA `(.L_x_150) ;  /* 0x0000000000047947 */ /* 0x000fec0003800000 */
.L_x_148:
[----:B------:R-:W-:-:S07]  /*0950*/  IMAD R0, R11, 0x800000, R0 ;  /* 0x008000000b007824 */ /* 0x000fce00078e0200 */
.L_x_150:
[----:B------:R-:W-:Y:S05]  /*0960*/  BSYNC.RECONVERGENT B2 ;  /* 0x0000000000027941 */ /* 0x000fea0003800200 */
.L_x_147:
[----:B------:R-:W-:Y:S05]  /*0970*/  BRA `(.L_x_151) ;  /* 0x0000000000207947 */ /* 0x000fea0003800000 */
.L_x_146:
[----:B------:R-:W-:-:S04]  /*0980*/  LOP3.LUT R0, R12, 0x80000000, R11, 0x48, !PT ;  /* 0x800000000c007812 */ /* 0x000fc800078e480b */
[----:B------:R-:W-:Y:S01]  /*0990*/  LOP3.LUT R0, R0, 0x7f800000, RZ, 0xfc, !PT ;  /* 0x7f80000000007812 */ /* 0x000fe200078efcff */
[----:B------:R-:W-:Y:S06]  /*09a0*/  BRA `(.L_x_151) ;  /* 0x0000000000147947 */ /* 0x000fec0003800000 */
.L_x_145:
[----:B------:R-:W-:Y:S01]  /*09b0*/  LOP3.LUT R0, R12, 0x80000000, R11, 0x48, !PT ;  /* 0x800000000c007812 */ /* 0x000fe200078e480b */
[----:B------:R-:W-:Y:S06]  /*09c0*/  BRA `(.L_x_151) ;  /* 0x00000000000c7947 */ /* 0x000fec0003800000 */
.L_x_144:
[----:B------:R-:W0:Y:S01]  /*09d0*/  MUFU.RSQ R0, -QNAN ;  /* 0xffc0000000007908 */ /* 0x000e220000001400 */
[----:B------:R-:W-:Y:S05]  /*09e0*/  BRA `(.L_x_151) ;  /* 0x0000000000047947 */ /* 0x000fea0003800000 */
.L_x_143:
[----:B------:R-:W-:-:S07]  /*09f0*/  FADD.FTZ R0, R0, R3 ;  /* 0x0000000300007221 */ /* 0x000fce0000010000 */
.L_x_151:
[----:B------:R-:W-:Y:S05]  /*0a00*/  BSYNC.RECONVERGENT B1 ;  /* 0x0000000000017941 */ /* 0x000fea0003800200 */
.L_x_141:
[----:B------:R-:W-:Y:S02]  /*0a10*/  IMAD.MOV.U32 R10, RZ, RZ, R6 ;  /* 0x000000ffff0a7224 */ /* 0x000fe400078e0006 */
[----:B------:R-:W-:-:S04]  /*0a20*/  IMAD.MOV.U32 R11, RZ, RZ, 0x0 ;  /* 0x00000000ff0b7424 */ /* 0x000fc800078e00ff */
[----:B0-----:R-:W-:Y:S05]  /*0a30*/  RET.REL.NODEC R10 `(fill_data_float32) ;  /* 0xfffffff40a707950 */ /* 0x001fea0003c3ffff */
.L_x_152:
        /* <DEDUP_REMOVED lines=12> */
.L_x_161:


//--------------------- .text.fill_data_float16   --------------------------
	.section	.text.fill_data_float16,"ax",@progbits
	.align	128
        .global         fill_data_float16
        .type           fill_data_float16,@function
        .size           fill_data_float16,(.L_x_173 - fill_data_float16)
        .other          fill_data_float16,@"STO_CUDA_ENTRY STV_DEFAULT"
fill_data_float16:
.text.fill_data_float16:
        /* <DEDUP_REMOVED lines=9> */
[----:B------:R-:W0:Y:S01]  /*0090*/  I2F.U32.RP R3, R0 ;  /* 0x0000000000037306 */ /* 0x000e220000209000 */
[----:B------:R-:W1:Y:S01]  /*00a0*/  LDC.64 R10, c[0x0][0x390] ;  /* 0x0000e400ff0a7b82 */ /* 0x000e620000000a00 */
[----:B------:R-:W2:Y:S01]  /*00b0*/  LDCU UR4, c[0x0][0x370] ;  /* 0x00006e00ff0477ac */ /* 0x000ea20008000800 */
[----:B------:R-:W-:Y:S01]  /*00c0*/  MOV R13, R6 ;  /* 0x00000006000d7202 */ /* 0x000fe20000000f00 */
[----:B------:R-:W-:Y:S01]  /*00d0*/  IMAD.MOV.U32 R14, RZ, RZ, RZ ;  /* 0x000000ffff0e7224 */ /* 0x000fe200078e00ff */
[----:B------:R-:W-:Y:S01]  /*00e0*/  ISETP.NE.U32.AND P2, PT, R0, RZ, PT ;  /* 0x000000ff0000720c */ /* 0x000fe20003f45070 */
[----:B------:R-:W3:Y:S02]  /*00f0*/  LDCU.64 UR6, c[0x0][0x358] ;  /* 0x00006b00ff0677ac */ /* 0x000ee40008000a00 */
[----:B------:R-:W4:Y:S01]  /*0100*/  I2F.F16.U32 R2, R0 ;  /* 0x0000000000027306 */ /* 0x000f220000200800 */
[----:B------:R-:W5:Y:S07]  /*0110*/  LDCU.128 UR8, c[0x0][0x380] ;  /* 0x00007000ff0877ac */ /* 0x000f6e0008000c00 */
[----:B0-----:R-:W0:Y:S01]  /*0120*/  MUFU.RCP R3, R3 ;  /* 0x0000000300037308 */ /* 0x001e220000001000 */
[----:B----4-:R-:W-:-:S02]  /*0130*/  HADD2.F32 R2, -RZ, R2.H0_H0 ;  /* 0x20000002ff027230 */ /* 0x010fc40000004100 */
[----:B0-----:R-:W-:-:S05]  /*0140*/  VIADD R4, R3, 0xffffffe ;  /* 0x0ffffffe03047836 */ /* 0x001fca0000000000 */
[----:B------:R-:W-:Y:S08]  /*0150*/  MUFU.RCP R3, R2 ;  /* 0x0000000200037308 */ /* 0x000ff00000001000 */
[----:B------:R0:W4:Y:S02]  /*0160*/  F2I.FTZ.U32.TRUNC.NTZ R5, R4 ;  /* 0x0000000400057305 */ /* 0x000124000021f000 */
[----:B0-----:R-:W-:-:S02]  /*0170*/  IMAD.MOV.U32 R4, RZ, RZ, RZ ;  /* 0x000000ffff047224 */ /* 0x001fc400078e00ff */
[----:B----4-:R-:W-:-:S04]  /*0180*/  IMAD.MOV R7, RZ, RZ, -R5 ;  /* 0x000000ffff077224 */ /* 0x010fc800078e0a05 */
[----:B------:R-:W-:-:S04]  /*0190*/  IMAD R7, R7, R0, RZ ;  /* 0x0000000007077224 */ /* 0x000fc800078e02ff */
[----:B------:R-:W-:Y:S01]  /*01a0*/  IMAD.HI.U32 R8, R5, R7, R4 ;  /* 0x0000000705087227 */ /* 0x000fe200078e0004 */
[----:B-1----:R-:W-:Y:S02]  /*01b0*/  IADD3 R4, PT, PT, R11, R6, R10 ;  /* 0x000000060b047210 */ /* 0x002fe40007ffe00a */
[----:B------:R-:W-:Y:S01]  /*01c0*/  LOP3.LUT R10, RZ, R0, RZ, 0x33, !PT ;  /* 0x00000000ff0a7212 */ /* 0x000fe200078e33ff */
[----:B--2---:R-:W-:Y:S02]  /*01d0*/  IMAD R6, R0, UR4, RZ ;  /* 0x0000000400067c24 */ /* 0x004fe4000f8e02ff */
[----:B---3-5:R-:W-:-:S07]  /*01e0*/  IMAD.MOV.U32 R7, RZ, RZ, R4 ;  /* 0x000000ffff077224 */ /* 0x028fce00078e0004 */
.L_x_153:
        /* <DEDUP_REMOVED lines=8> */
[----:B------:R-:W-:-:S04]  /*0270*/  @P0 IADD3 R5, PT, PT, R5, -R0, RZ ;  /* 0x8000000005050210 */ /* 0x000fc80007ffe0ff */
[----:B------:R-:W-:-:S06]  /*0280*/  SEL R9, R10, R5, !P2 ;  /* 0x000000050a097207 */ /* 0x000fcc0005000000 */
[----:B------:R-:W0:Y:S02]  /*0290*/  I2F.F16.U32 R9, R9 ;  /* 0x0000000900097306 */ /* 0x000e240000200800 */
[----:B0-----:R-:W-:-:S05]  /*02a0*/  HADD2.F32 R5, -RZ, R9.H0_H0 ;  /* 0x20000009ff057230 */ /* 0x001fca0000004100 */
[----:B------:R-:W-:-:S05]  /*02b0*/  FMUL R16, R3, R5 ;  /* 0x0000000503107220 */ /* 0x000fca0000400000 */
[----:B------:R-:W-:-:S04]  /*02c0*/  F2FP.F16.F32.PACK_AB R4, RZ, R16 ;  /* 0x00000010ff04723e */ /* 0x000fc800000000ff */
[----:B------:R-:W-:Y:S02]  /*02d0*/  PRMT R11, R4, 0x7610, R11 ;  /* 0x00007610040b7816 */ /* 0x000fe4000000000b */
[C---:B------:R-:W-:Y:S02]  /*02e0*/  HSETP2.GEU.AND P1, PT, |R4|.reuse.H0_H0, 8.523464202880859375e-06, 8.523464202880859375e-06, PT ;  /* 0x008f008f04007434 */ /* 0x040fe40003f2ea00 */
[----:B------:R-:W-:-:S05]  /*02f0*/  HSETP2.GT.AND P0, PT, |R4|.H0_H0, RZ.H0_H0, PT ;  /* 0x200000ff04007234 */ /* 0x000fca0003f04a00 */
[----:B------:R-:W-:Y:S02]  /*0300*/  PLOP3.LUT P0, PT, P1, P0, PT, 0xf2, 0x2f ;  /* 0x00000000002f781c */ /* 0x000fe40000f01e72 */
[----:B------:R-:W-:-:S11]  /*0310*/  LEA R4, P1, R13, UR8, 0x1 ;  /* 0x000000080d047c11 */ /* 0x000fd6000f8208ff */
[----:B------:R-:W-:Y:S01]  /*0320*/  @!P0 FFMA R12, -R2, R16, R5 ;  /* 0x00000010020c8223 */ /* 0x000fe20000000105 */
[----:B------:R-:W-:-:S03]  /*0330*/  LEA.HI.X R5, R13, UR9, R14, 0x1, P1 ;  /* 0x000000090d057c11 */ /* 0x000fc600088f0c0e */
[----:B------:R-:W-:-:S05]  /*0340*/  @!P0 FFMA R12, R3, R12, R16 ;  /* 0x0000000c030c8223 */ /* 0x000fca0000000010 */
[----:B------:R-:W-:Y:S02]  /*0350*/  @!P0 F2FP.F16.F32.PACK_AB R11, RZ, R12 ;  /* 0x0000000cff0b823e */ /* 0x000fe400000000ff */
[----:B------:R-:W-:-:S03]  /*0360*/  IADD3 R13, P0, PT, R6, R13, RZ ;  /* 0x0000000d060d7210 */ /* 0x000fc60007f1e0ff */
[----:B------:R0:W-:Y:S02]  /*0370*/  STG.E.U16 desc[UR6][R4.64], R11 ;  /* 0x0000000b04007986 */ /* 0x0001e4000c101506 */
[----:B------:R-:W-:Y:S01]  /*0380*/  IMAD.X R14, RZ, RZ, R14, P0 ;  /* 0x000000ffff0e7224 */ /* 0x000fe200000e060e */
[----:B------:R-:W-:-:S04]  /*0390*/  ISETP.GE.U32.AND P0, PT, R13, UR10, PT ;  /* 0x0000000a0d007c0c */ /* 0x000fc8000bf06070 */
[----:B------:R-:W-:-:S13]  /*03a0*/  ISETP.GE.U32.AND.EX P0, PT, R14, UR11, PT, P0 ;  /* 0x0000000b0e007c0c */ /* 0x000fda000bf06100 */
[----:B0-----:R-:W-:Y:S05]  /*03b0*/  @!P0 BRA `(.L_x_153) ;  /* 0xfffffffc008c8947 */ /* 0x001fea000383ffff */
[----:B------:R-:W-:Y:S05]  /*03c0*/  EXIT ;  /* 0x000000000000794d */ /* 0x000fea0003800000 */
.L_x_154:
        /* <DEDUP_REMOVED lines=11> */
.L_x_173:


//--------------------- .nv.global.init           --------------------------
	.section	.nv.global.init,"aw",@progbits
.nv.global.init:
	.type		$str$1,@object
	.size		$str$1,($str - $str$1)
$str$1:
        /*0000*/ 	.byte	0x2f, 0x74, 0x6d, 0x70, 0x2f, 0x73, 0x61, 0x73, 0x73, 0x5f, 0x63, 0x75, 0x5f, 0x65, 0x73, 0x68
        /*0010*/ 	.byte	0x5f, 0x70, 0x61, 0x6a, 0x65, 0x2f, 0x6b, 0x2e, 0x63, 0x75, 0x00
	.type		$str,@object
	.size		$str,($str$2 - $str)
$str:
        /*001b*/ 	.byte	0x72, 0x65, 0x73, 0x75, 0x6c, 0x74, 0x5f, 0x62, 0x75, 0x66, 0x5b, 0x72, 0x61, 0x6e, 0x6b, 0x5f
        /*002b*/ 	.byte	0x6f, 0x66, 0x66, 0x73, 0x65, 0x74, 0x20, 0x2b, 0x20, 0x69, 0x5d, 0x20, 0x3d, 0x3d, 0x20, 0x74
        /*003b*/ 	.byte	0x65, 0x73, 0x74, 0x5f, 0x62, 0x75, 0x66, 0x5b, 0x72, 0x61, 0x6e, 0x6b, 0x5f, 0x6f, 0x66, 0x66
        /*004b*/ 	.byte	0x73, 0x65, 0x74, 0x20, 0x2b, 0x20, 0x69, 0x5d, 0x00
	.type		$str$2,@object
	.size		$str$2,(__unnamed_3 - $str$2)
$str$2:
        /*0054*/ 	.byte	0x61, 0x62, 0x73, 0x28, 0x66, 0x6c, 0x6f, 0x61, 0x74, 0x28, 0x72, 0x65, 0x73, 0x75, 0x6c, 0x74
        /*0064*/ 	.byte	0x5f, 0x62, 0x75, 0x66, 0x5b, 0x69, 0x5d, 0x29, 0x20, 0x2d, 0x20, 0x66, 0x6c, 0x6f, 0x61, 0x74
        /*0074*/ 	.byte	0x28, 0x74, 0x65, 0x73, 0x74, 0x5f, 0x62, 0x75, 0x66, 0x5b, 0x69, 0x5d, 0x29, 0x29, 0x20, 0x3c
        /*0084*/ 	.byte	0x20, 0x31, 0x65, 0x2d, 0x33, 0x20, 0x2a, 0x20, 0x6e, 0x75, 0x6d, 0x5f, 0x72, 0x61, 0x6e, 0x6b
        /*0094*/ 	.byte	0x73, 0x00
	.type		__unnamed_3,@object
	.size		__unnamed_3,(__unnamed_6 - __unnamed_3)
__unnamed_3:
        /*0096*/ 	.byte	0x76, 0x6f, 0x69, 0x64, 0x20, 0x74, 0x65, 0x73, 0x74, 0x5f, 0x64, 0x61, 0x74, 0x61, 0x5f, 0x61
        /*00a6*/ 	.byte	0x6c, 0x6c, 0x5f, 0x67, 0x61, 0x74, 0x68, 0x65, 0x72, 0x5f, 0x69, 0x6e, 0x74, 0x33, 0x32, 0x28
        /*00b6*/ 	.byte	0x69, 0x6e, 0x74, 0x20, 0x2a, 0x2c, 0x20, 0x69, 0x6e, 0x74, 0x20, 0x2a, 0x2c, 0x20, 0x75, 0x6e
        /*00c6*/ 	.byte	0x73, 0x69, 0x67, 0x6e, 0x65, 0x64, 0x20, 0x6c, 0x6f, 0x6e, 0x67, 0x2c, 0x20, 0x69, 0x6e, 0x74
        /*00d6*/ 	.byte	0x2c, 0x20, 0x69, 0x6e, 0x74, 0x2c, 0x20, 0x69, 0x6e, 0x74, 0x29, 0x00
	.type		__unnamed_6,@object
	.size		__unnamed_6,(__unnamed_9 - __unnamed_6)
__unnamed_6:
        /*00e2*/ 	.byte	0x76, 0x6f, 0x69, 0x64, 0x20, 0x74, 0x65, 0x73, 0x74, 0x5f, 0x64, 0x61, 0x74, 0x61, 0x5f, 0x61
        /*00f2*/ 	.byte	0x6c, 0x6c, 0x5f, 0x72, 0x65, 0x64, 0x75, 0x63, 0x65, 0x5f, 0x69, 0x6e, 0x74, 0x33, 0x32, 0x28
        /*0102*/ 	.byte	0x69, 0x6e, 0x74, 0x20, 0x2a, 0x2c, 0x20, 0x69, 0x6e, 0x74, 0x20, 0x2a, 0x2c, 0x20, 0x75, 0x6e
        /*0112*/ 	.byte	0x73, 0x69, 0x67, 0x6e, 0x65, 0x64, 0x20, 0x6c, 0x6f, 0x6e, 0x67, 0x2c, 0x20, 0x69, 0x6e, 0x74
        /*0122*/ 	.byte	0x2c, 0x20, 0x69, 0x6e, 0x74, 0x2c, 0x20, 0x69, 0x6e, 0x74, 0x29, 0x00
	.type		__unnamed_9,@object
	.size		__unnamed_9,(__unnamed_5 - __unnamed_9)
__unnamed_9:
        /*012e*/ 	.byte	0x76, 0x6f, 0x69, 0x64, 0x20, 0x74, 0x65, 0x73, 0x74, 0x5f, 0x64, 0x61, 0x74, 0x61, 0x5f, 0x72
        /*013e*/ 	.byte	0x65, 0x64, 0x75, 0x63, 0x65, 0x5f, 0x73, 0x63, 0x61, 0x74, 0x74, 0x65, 0x72, 0x5f, 0x69, 0x6e
        /*014e*/ 	.byte	0x74, 0x33, 0x32, 0x28, 0x69, 0x6e, 0x74, 0x20, 0x2a, 0x2c, 0x20, 0x69, 0x6e, 0x74, 0x20, 0x2a
        /*015e*/ 	.byte	0x2c, 0x20, 0x75, 0x6e, 0x73, 0x69, 0x67, 0x6e, 0x65, 0x64, 0x20, 0x6c, 0x6f, 0x6e, 0x67, 0x2c
        /*016e*/ 	.byte	0x20, 0x69, 0x6e, 0x74, 0x2c, 0x20, 0x69, 0x6e, 0x74, 0x2c, 0x20, 0x69, 0x6e, 0x74, 0x29, 0x00
	.type		__unnamed_5,@object
	.size		__unnamed_5,(__unnamed_2 - __unnamed_5)
__unnamed_5:
        /*017e*/ 	.byte	0x76, 0x6f, 0x69, 0x64, 0x20, 0x74, 0x65, 0x73, 0x74, 0x5f, 0x64, 0x61, 0x74, 0x61, 0x5f, 0x61
        /*018e*/ 	.byte	0x6c, 0x6c, 0x5f, 0x72, 0x65, 0x64, 0x75, 0x63, 0x65, 0x5f, 0x66, 0x6c, 0x6f, 0x61, 0x74, 0x33
        /*019e*/ 	.byte	0x32, 0x28, 0x66, 0x6c, 0x6f, 0x61, 0x74, 0x20, 0x2a, 0x2c, 0x20, 0x66, 0x6c, 0x6f, 0x61, 0x74
        /*01ae*/ 	.byte	0x20, 0x2a, 0x2c, 0x20, 0x75, 0x6e, 0x73, 0x69, 0x67, 0x6e, 0x65, 0x64, 0x20, 0x6c, 0x6f, 0x6e
        /*01be*/ 	.byte	0x67, 0x2c, 0x20, 0x69, 0x6e, 0x74, 0x2c, 0x20, 0x69, 0x6e, 0x74, 0x2c, 0x20, 0x69, 0x6e, 0x74
        /*01ce*/ 	.byte	0x29, 0x00
	.type		__unnamed_2,@object
	.size		__unnamed_2,(__unnamed_1 - __unnamed_2)
__unnamed_2:
        /*01d0*/ 	.byte	0x76, 0x6f, 0x69, 0x64, 0x20, 0x74, 0x65, 0x73, 0x74, 0x5f, 0x64, 0x61, 0x74, 0x61, 0x5f, 0x61
        /*01e0*/ 	.byte	0x6c, 0x6c, 0x5f, 0x67, 0x61, 0x74, 0x68, 0x65, 0x72, 0x5f, 0x66, 0x6c, 0x6f, 0x61, 0x74, 0x33
        /*01f0*/ 	.byte	0x32, 0x28, 0x66, 0x6c, 0x6f, 0x61, 0x74, 0x20, 0x2a, 0x2c, 0x20, 0x66, 0x6c, 0x6f, 0x61, 0x74
        /*0200*/ 	.byte	0x20, 0x2a, 0x2c, 0x20, 0x75, 0x6e, 0x73, 0x69, 0x67, 0x6e, 0x65, 0x64, 0x20, 0x6c, 0x6f, 0x6e
        /*0210*/ 	.byte	0x67, 0x2c, 0x20, 0x69, 0x6e, 0x74, 0x2c, 0x20, 0x69, 0x6e, 0x74, 0x2c, 0x20, 0x69, 0x6e, 0x74
        /*0220*/ 	.byte	0x29, 0x00
	.type		__unnamed_1,@object
	.size		__unnamed_1,(__unnamed_4 - __unnamed_1)
__unnamed_1:
        /*0222*/ 	.byte	0x76, 0x6f, 0x69, 0x64, 0x20, 0x74, 0x65, 0x73, 0x74, 0x5f, 0x64, 0x61, 0x74, 0x61, 0x5f, 0x61
        /*0232*/ 	.byte	0x6c, 0x6c, 0x5f, 0x67, 0x61, 0x74, 0x68, 0x65, 0x72, 0x5f, 0x66, 0x6c, 0x6f, 0x61, 0x74, 0x31
        /*0242*/ 	.byte	0x36, 0x28, 0x5f, 0x5f, 0x68, 0x61, 0x6c, 0x66, 0x20, 0x2a, 0x2c, 0x20, 0x5f, 0x5f, 0x68, 0x61
        /*0252*/ 	.byte	0x6c, 0x66, 0x20, 0x2a, 0x2c, 0x20, 0x75, 0x6e, 0x73, 0x69, 0x67, 0x6e, 0x65, 0x64, 0x20, 0x6c
        /*0262*/ 	.byte	0x6f, 0x6e, 0x67, 0x2c, 0x20, 0x69, 0x6e, 0x74, 0x2c, 0x20, 0x69, 0x6e, 0x74, 0x2c, 0x20, 0x69
        /*0272*/ 	.byte	0x6e, 0x74, 0x29, 0x00
	.type		__unnamed_4,@object
	.size		__unnamed_4,(__unnamed_8 - __unnamed_4)
__unnamed_4:
        /*0276*/ 	.byte	0x76, 0x6f, 0x69, 0x64, 0x20, 0x74, 0x65, 0x73, 0x74, 0x5f, 0x64, 0x61, 0x74, 0x61, 0x5f, 0x61
        /*0286*/ 	.byte	0x6c, 0x6c, 0x5f, 0x72, 0x65, 0x64, 0x75, 0x63, 0x65, 0x5f, 0x66, 0x6c, 0x6f, 0x61, 0x74, 0x31
        /*0296*/ 	.byte	0x36, 0x28, 0x5f, 0x5f, 0x68, 0x61, 0x6c, 0x66, 0x20, 0x2a, 0x2c, 0x20, 0x5f, 0x5f, 0x68, 0x61
        /*02a6*/ 	.byte	0x6c, 0x66, 0x20, 0x2a, 0x2c, 0x20, 0x75, 0x6e, 0x73, 0x69, 0x67, 0x6e, 0x65, 0x64, 0x20, 0x6c
        /*02b6*/ 	.byte	0x6f, 0x6e, 0x67, 0x2c, 0x20, 0x69, 0x6e, 0x74, 0x2c, 0x20, 0x69, 0x6e, 0x74, 0x2c, 0x20, 0x69
        /*02c6*/ 	.byte	0x6e, 0x74, 0x29, 0x00
	.type		__unnamed_8,@object
	.size		__unnamed_8,(__unnamed_7 - __unnamed_8)
__unnamed_8:
        /*02ca*/ 	.byte	0x76, 0x6f, 0x69, 0x64, 0x20, 0x74, 0x65, 0x73, 0x74, 0x5f, 0x64, 0x61, 0x74, 0x61, 0x5f, 0x72
        /*02da*/ 	.byte	0x65, 0x64, 0x75, 0x63, 0x65, 0x5f, 0x73, 0x63, 0x61, 0x74, 0x74, 0x65, 0x72, 0x5f, 0x66, 0x6c
        /*02ea*/ 	.byte	0x6f, 0x61, 0x74, 0x33, 0x32, 0x28, 0x66, 0x6c, 0x6f, 0x61, 0x74, 0x20, 0x2a, 0x2c, 0x20, 0x66
        /*02fa*/ 	.byte	0x6c, 0x6f, 0x61, 0x74, 0x20, 0x2a, 0x2c, 0x20, 0x75, 0x6e, 0x73, 0x69, 0x67, 0x6e, 0x65, 0x64
        /*030a*/ 	.byte	0x20, 0x6c, 0x6f, 0x6e, 0x67, 0x2c, 0x20, 0x69, 0x6e, 0x74, 0x2c, 0x20, 0x69, 0x6e, 0x74, 0x2c
        /*031a*/ 	.byte	0x20, 0x69, 0x6e, 0x74, 0x29, 0x00
	.type		__unnamed_7,@object
	.size		__unnamed_7,(.L_6 - __unnamed_7)
__unnamed_7:
        /*0320*/ 	.byte	0x76, 0x6f, 0x69, 0x64, 0x20, 0x74, 0x65, 0x73, 0x74, 0x5f, 0x64, 0x61, 0x74, 0x61, 0x5f, 0x72
        /*0330*/ 	.byte	0x65, 0x64, 0x75, 0x63, 0x65, 0x5f, 0x73, 0x63, 0x61, 0x74, 0x74, 0x65, 0x72, 0x5f, 0x66, 0x6c
        /*0340*/ 	.byte	0x6f, 0x61, 0x74, 0x31, 0x36, 0x28, 0x5f, 0x5f, 0x68, 0x61, 0x6c, 0x66, 0x20, 0x2a, 0x2c, 0x20
        /*0350*/ 	.byte	0x5f, 0x5f, 0x68, 0x61, 0x6c, 0x66, 0x20, 0x2a, 0x2c, 0x20, 0x75, 0x6e, 0x73, 0x69, 0x67, 0x6e
        /*0360*/ 	.byte	0x65, 0x64, 0x20, 0x6c, 0x6f, 0x6e, 0x67, 0x2c, 0x20, 0x69, 0x6e, 0x74, 0x2c, 0x20, 0x69, 0x6e
        /*0370*/ 	.byte	0x74, 0x2c, 0x20, 0x69, 0x6e, 0x74, 0x29, 0x00
.L_6:


//--------------------- .nv.shared.reserved.0     --------------------------
	.section	.nv.shared.reserved.0,"aw",@nobits
	.weak		__nv_reservedSMEM_offset_0_alias
	.size		__nv_reservedSMEM_offset_0_alias, 0, 64
	.other		__nv_reservedSMEM_offset_0_alias,@"STO_CUDA_RESERVED_SHARED STV_DEFAULT"
__nv_reservedSMEM_offset_0_alias:
	.zero		0
	.zero		64


//--------------------- .nv.constant0.test_data_reduce_scatter_int32 --------------------------
	.section	.nv.constant0.test_data_reduce_scatter_int32,"a",@progbits
	.sectionflags	@""
	.align	4
.nv.constant0.test_data_reduce_scatter_int32:
	.zero		932


//--------------------- .nv.constant0.test_data_reduce_scatter_float32 --------------------------
	.section	.nv.constant0.test_data_reduce_scatter_float32,"a",@progbits
	.sectionflags	@""
	.align	4
.nv.constant0.test_data_reduce_scatter_float32:
	.zero		932


//--------------------- .nv.constant0.test_data_reduce_scatter_float16 --------------------------
	.section	.nv.constant0.test_data_reduce_scatter_float16,"a",@progbits
	.sectionflags	@""
	.align	4
.nv.constant0.test_data_reduce_scatter_float16:
	.zero		932


//--------------------- .nv.constant0.test_data_all_reduce_int32 --------------------------
	.section	.nv.constant0.test_data_all_reduce_int32,"a",@progbits
	.sectionflags	@""
	.align	4
.nv.constant0.test_data_all_reduce_int32:
	.zero		932


//--------------------- .nv.constant0.test_data_all_reduce_float32 --------------------------
	.section	.nv.constant0.test_data_all_reduce_float32,"a",@progbits
	.sectionflags	@""
	.align	4
.nv.constant0.test_data_all_reduce_float32:
	.zero		932


//--------------------- .nv.constant0.test_data_all_reduce_float16 --------------------------
	.section	.nv.constant0.test_data_all_reduce_float16,"a",@progbits
	.sectionflags	@""
	.align	4
.nv.constant0.test_data_all_reduce_float16:
	.zero		932


//--------------------- .nv.constant0.test_data_all_gather_int32 --------------------------
	.section	.nv.constant0.test_data_all_gather_int32,"a",@progbits
	.sectionflags	@""
	.align	4
.nv.constant0.test_data_all_gather_int32:
	.zero		932


//--------------------- .nv.constant0.test_data_all_gather_float32 --------------------------
	.section	.nv.constant0.test_data_all_gather_float32,"a",@progbits
	.sectionflags	@""
	.align	4
.nv.constant0.test_data_all_gather_float32:
	.zero		932


//--------------------- .nv.constant0.test_data_all_gather_float16 --------------------------
	.section	.nv.constant0.test_data_all_gather_float16,"a",@progbits
	.sectionflags	@""
	.align	4
.nv.constant0.test_data_all_gather_float16:
	.zero		932


//--------------------- .nv.constant0.fill_data_int32 --------------------------
	.section	.nv.constant0.fill_data_int32,"a",@progbits
	.sectionflags	@""
	.align	4
.nv.constant0.fill_data_int32:
	.zero		920


//--------------------- .nv.constant0.fill_data_float32 --------------------------
	.section	.nv.constant0.fill_data_float32,"a",@progbits
	.sectionflags	@""
	.align	4
.nv.constant0.fill_data_float32:
	.zero		920


//--------------------- .nv.constant0.fill_data_float16 --------------------------
	.section	.nv.constant0.fill_data_float16,"a",@progbits
	.sectionflags	@""
	.align	4
.nv.constant0.fill_data_float16:
	.zero		920


//--------------------- SYMBOLS --------------------------

	.type		.nv.reservedSmem.offset0,@object
	.size		.nv.reservedSmem.offset0,0x4
	.type		__assertfail,@function
